//
// Generated by NVIDIA NVVM Compiler
//
// Compiler Build ID: CL-36424714
// Cuda compilation tools, release 13.0, V13.0.88
// Based on NVVM 20.0.0
//

.version 9.0
.target sm_100
.address_size 64

	// .globl	_Z14matrMultKerneliiiPfS_S_
// _ZZ19blockMatrMultKerneliiiPfS_S_E6aBlock has been demoted
// _ZZ19blockMatrMultKerneliiiPfS_S_E6bBlock has been demoted

.visible .entry _Z14matrMultKerneliiiPfS_S_(
	.param .u32 _Z14matrMultKerneliiiPfS_S__param_0,
	.param .u32 _Z14matrMultKerneliiiPfS_S__param_1,
	.param .u32 _Z14matrMultKerneliiiPfS_S__param_2,
	.param .u64 .ptr .align 1 _Z14matrMultKerneliiiPfS_S__param_3,
	.param .u64 .ptr .align 1 _Z14matrMultKerneliiiPfS_S__param_4,
	.param .u64 .ptr .align 1 _Z14matrMultKerneliiiPfS_S__param_5
)
{
	.reg .pred 	%p<14>;
	.reg .b32 	%r<43>;
	.reg .b32 	%f<55>;
	.reg .b64 	%rd<53>;

	ld.param.u32 	%r20, [_Z14matrMultKerneliiiPfS_S__param_0];
	ld.param.u32 	%r18, [_Z14matrMultKerneliiiPfS_S__param_1];
	ld.param.u32 	%r19, [_Z14matrMultKerneliiiPfS_S__param_2];
	ld.param.u64 	%rd8, [_Z14matrMultKerneliiiPfS_S__param_3];
	ld.param.u64 	%rd9, [_Z14matrMultKerneliiiPfS_S__param_4];
	ld.param.u64 	%rd7, [_Z14matrMultKerneliiiPfS_S__param_5];
	cvta.to.global.u64 	%rd1, %rd9;
	cvta.to.global.u64 	%rd2, %rd8;
	mov.u32 	%r22, %ctaid.x;
	mov.u32 	%r23, %ntid.x;
	mov.u32 	%r24, %tid.x;
	mad.lo.s32 	%r1, %r22, %r23, %r24;
	mov.u32 	%r25, %ctaid.y;
	mov.u32 	%r26, %ntid.y;
	mov.u32 	%r27, %tid.y;
	mad.lo.s32 	%r28, %r25, %r26, %r27;
	setp.ge.s32 	%p1, %r1, %r19;
	setp.ge.s32 	%p2, %r28, %r20;
	or.pred  	%p3, %p1, %p2;
	setp.lt.s32 	%p4, %r18, 1;
	or.pred  	%p5, %p3, %p4;
	@%p5 bra 	$L__BB0_12;
	cvta.to.global.u64 	%rd10, %rd7;
	mul.lo.s32 	%r3, %r18, %r28;
	mad.lo.s32 	%r30, %r19, %r28, %r1;
	mul.wide.s32 	%rd11, %r30, 4;
	add.s64 	%rd3, %rd10, %rd11;
	ld.global.f32 	%f52, [%rd3];
	and.b32  	%r4, %r18, 7;
	setp.lt.u32 	%p6, %r18, 8;
	mov.b32 	%r41, 0;
	@%p6 bra 	$L__BB0_4;
	and.b32  	%r41, %r18, 2147483640;
	neg.s32 	%r39, %r41;
	shl.b32 	%r7, %r19, 3;
	mul.wide.u32 	%rd12, %r3, 4;
	add.s64 	%rd13, %rd12, %rd2;
	add.s64 	%rd52, %rd13, 16;
	mul.wide.s32 	%rd16, %r19, 4;
	mov.u32 	%r38, %r1;
$L__BB0_3:
	.pragma "nounroll";
	ld.global.f32 	%f9, [%rd52+-16];
	mul.wide.s32 	%rd14, %r38, 4;
	add.s64 	%rd15, %rd1, %rd14;
	ld.global.f32 	%f10, [%rd15];
	fma.rn.f32 	%f11, %f9, %f10, %f52;
	st.global.f32 	[%rd3], %f11;
	ld.global.f32 	%f12, [%rd52+-12];
	add.s64 	%rd17, %rd15, %rd16;
	ld.global.f32 	%f13, [%rd17];
	fma.rn.f32 	%f14, %f12, %f13, %f11;
	st.global.f32 	[%rd3], %f14;
	ld.global.f32 	%f15, [%rd52+-8];
	add.s64 	%rd18, %rd17, %rd16;
	ld.global.f32 	%f16, [%rd18];
	fma.rn.f32 	%f17, %f15, %f16, %f14;
	st.global.f32 	[%rd3], %f17;
	ld.global.f32 	%f18, [%rd52+-4];
	add.s64 	%rd19, %rd18, %rd16;
	ld.global.f32 	%f19, [%rd19];
	fma.rn.f32 	%f20, %f18, %f19, %f17;
	st.global.f32 	[%rd3], %f20;
	ld.global.f32 	%f21, [%rd52];
	add.s64 	%rd20, %rd19, %rd16;
	ld.global.f32 	%f22, [%rd20];
	fma.rn.f32 	%f23, %f21, %f22, %f20;
	st.global.f32 	[%rd3], %f23;
	ld.global.f32 	%f24, [%rd52+4];
	add.s64 	%rd21, %rd20, %rd16;
	ld.global.f32 	%f25, [%rd21];
	fma.rn.f32 	%f26, %f24, %f25, %f23;
	st.global.f32 	[%rd3], %f26;
	ld.global.f32 	%f27, [%rd52+8];
	add.s64 	%rd22, %rd21, %rd16;
	ld.global.f32 	%f28, [%rd22];
	fma.rn.f32 	%f29, %f27, %f28, %f26;
	st.global.f32 	[%rd3], %f29;
	ld.global.f32 	%f30, [%rd52+12];
	add.s64 	%rd23, %rd22, %rd16;
	ld.global.f32 	%f31, [%rd23];
	fma.rn.f32 	%f52, %f30, %f31, %f29;
	st.global.f32 	[%rd3], %f52;
	add.s32 	%r39, %r39, 8;
	add.s32 	%r38, %r38, %r7;
	add.s64 	%rd52, %rd52, 32;
	setp.ne.s32 	%p7, %r39, 0;
	@%p7 bra 	$L__BB0_3;
$L__BB0_4:
	setp.eq.s32 	%p8, %r4, 0;
	@%p8 bra 	$L__BB0_12;
	and.b32  	%r13, %r18, 3;
	setp.lt.u32 	%p9, %r4, 4;
	@%p9 bra 	$L__BB0_7;
	add.s32 	%r31, %r41, %r3;
	mul.wide.u32 	%rd24, %r31, 4;
	add.s64 	%rd25, %rd2, %rd24;
	ld.global.f32 	%f32, [%rd25];
	mad.lo.s32 	%r32, %r41, %r19, %r1;
	mul.wide.s32 	%rd26, %r32, 4;
	add.s64 	%rd27, %rd1, %rd26;
	ld.global.f32 	%f33, [%rd27];
	fma.rn.f32 	%f34, %f32, %f33, %f52;
	st.global.f32 	[%rd3], %f34;
	cvt.u64.u32 	%rd28, %r3;
	cvt.u64.u32 	%rd29, %r41;
	add.s64 	%rd30, %rd29, %rd28;
	shl.b64 	%rd31, %rd30, 2;
	add.s64 	%rd32, %rd2, %rd31;
	ld.global.f32 	%f35, [%rd32+4];
	mul.wide.s32 	%rd33, %r19, 4;
	add.s64 	%rd34, %rd27, %rd33;
	ld.global.f32 	%f36, [%rd34];
	fma.rn.f32 	%f37, %f35, %f36, %f34;
	st.global.f32 	[%rd3], %f37;
	ld.global.f32 	%f38, [%rd32+8];
	add.s64 	%rd35, %rd34, %rd33;
	ld.global.f32 	%f39, [%rd35];
	fma.rn.f32 	%f40, %f38, %f39, %f37;
	st.global.f32 	[%rd3], %f40;
	ld.global.f32 	%f41, [%rd32+12];
	add.s64 	%rd36, %rd35, %rd33;
	ld.global.f32 	%f42, [%rd36];
	fma.rn.f32 	%f52, %f41, %f42, %f40;
	st.global.f32 	[%rd3], %f52;
	add.s32 	%r41, %r41, 4;
$L__BB0_7:
	setp.eq.s32 	%p10, %r13, 0;
	@%p10 bra 	$L__BB0_12;
	setp.eq.s32 	%p11, %r13, 1;
	@%p11 bra 	$L__BB0_10;
	add.s32 	%r33, %r41, %r3;
	mul.wide.u32 	%rd37, %r33, 4;
	add.s64 	%rd38, %rd2, %rd37;
	ld.global.f32 	%f43, [%rd38];
	mad.lo.s32 	%r34, %r41, %r19, %r1;
	mul.wide.s32 	%rd39, %r34, 4;
	add.s64 	%rd40, %rd1, %rd39;
	ld.global.f32 	%f44, [%rd40];
	fma.rn.f32 	%f45, %f43, %f44, %f52;
	st.global.f32 	[%rd3], %f45;
	cvt.u64.u32 	%rd41, %r3;
	cvt.u64.u32 	%rd42, %r41;
	add.s64 	%rd43, %rd42, %rd41;
	shl.b64 	%rd44, %rd43, 2;
	add.s64 	%rd45, %rd2, %rd44;
	ld.global.f32 	%f46, [%rd45+4];
	mul.wide.s32 	%rd46, %r19, 4;
	add.s64 	%rd47, %rd40, %rd46;
	ld.global.f32 	%f47, [%rd47];
	fma.rn.f32 	%f52, %f46, %f47, %f45;
	st.global.f32 	[%rd3], %f52;
	add.s32 	%r41, %r41, 2;
$L__BB0_10:
	and.b32  	%r35, %r18, 1;
	setp.eq.b32 	%p12, %r35, 1;
	not.pred 	%p13, %p12;
	@%p13 bra 	$L__BB0_12;
	add.s32 	%r36, %r41, %r3;
	mul.wide.u32 	%rd48, %r36, 4;
	add.s64 	%rd49, %rd2, %rd48;
	ld.global.f32 	%f48, [%rd49];
	mad.lo.s32 	%r37, %r41, %r19, %r1;
	mul.wide.s32 	%rd50, %r37, 4;
	add.s64 	%rd51, %rd1, %rd50;
	ld.global.f32 	%f49, [%rd51];
	fma.rn.f32 	%f50, %f48, %f49, %f52;
	st.global.f32 	[%rd3], %f50;
$L__BB0_12:
	ret;

}
	// .globl	_Z19blockMatrMultKerneliiiPfS_S_
.visible .entry _Z19blockMatrMultKerneliiiPfS_S_(
	.param .u32 _Z19blockMatrMultKerneliiiPfS_S__param_0,
	.param .u32 _Z19blockMatrMultKerneliiiPfS_S__param_1,
	.param .u32 _Z19blockMatrMultKerneliiiPfS_S__param_2,
	.param .u64 .ptr .align 1 _Z19blockMatrMultKerneliiiPfS_S__param_3,
	.param .u64 .ptr .align 1 _Z19blockMatrMultKerneliiiPfS_S__param_4,
	.param .u64 .ptr .align 1 _Z19blockMatrMultKerneliiiPfS_S__param_5
)
{
	.reg .pred 	%p<14>;
	.reg .b32 	%r<99>;
	.reg .b32 	%f<75>;
	.reg .b64 	%rd<13>;
	// demoted variable
	.shared .align 4 .b8 _ZZ19blockMatrMultKerneliiiPfS_S_E6aBlock[1024];
	// demoted variable
	.shared .align 4 .b8 _ZZ19blockMatrMultKerneliiiPfS_S_E6bBlock[1024];
	ld.param.u32 	%r32, [_Z19blockMatrMultKerneliiiPfS_S__param_0];
	ld.param.u32 	%r30, [_Z19blockMatrMultKerneliiiPfS_S__param_1];
	ld.param.u32 	%r31, [_Z19blockMatrMultKerneliiiPfS_S__param_2];
	ld.param.u64 	%rd3, [_Z19blockMatrMultKerneliiiPfS_S__param_3];
	ld.param.u64 	%rd4, [_Z19blockMatrMultKerneliiiPfS_S__param_4];
	ld.param.u64 	%rd5, [_Z19blockMatrMultKerneliiiPfS_S__param_5];
	mov.u32 	%r34, %ctaid.x;
	mov.u32 	%r1, %ntid.x;
	mov.u32 	%r2, %tid.x;
	mad.lo.s32 	%r3, %r34, %r1, %r2;
	mov.u32 	%r35, %ctaid.y;
	mov.u32 	%r4, %ntid.y;
	mov.u32 	%r5, %tid.y;
	mad.lo.s32 	%r36, %r35, %r4, %r5;
	setp.ge.s32 	%p1, %r3, %r31;
	setp.ge.s32 	%p2, %r36, %r32;
	or.pred  	%p3, %p1, %p2;
	@%p3 bra 	$L__BB1_16;
	setp.lt.s32 	%p4, %r30, 1;
	mov.f32 	%f73, 0f00000000;
	@%p4 bra 	$L__BB1_15;
	mad.lo.s32 	%r7, %r30, %r36, %r2;
	mad.lo.s32 	%r38, %r5, %r1, %r2;
	shl.b32 	%r39, %r38, 2;
	mov.u32 	%r40, _ZZ19blockMatrMultKerneliiiPfS_S_E6aBlock;
	add.s32 	%r8, %r40, %r39;
	mul.lo.s32 	%r9, %r5, %r4;
	add.s32 	%r41, %r9, %r2;
	shl.b32 	%r42, %r41, 2;
	mov.u32 	%r43, _ZZ19blockMatrMultKerneliiiPfS_S_E6bBlock;
	add.s32 	%r10, %r43, %r42;
	and.b32  	%r11, %r1, 7;
	and.b32  	%r12, %r1, 2040;
	shl.b32 	%r44, %r2, 2;
	add.s32 	%r13, %r43, %r44;
	shl.b32 	%r45, %r9, 2;
	add.s32 	%r46, %r45, %r40;
	add.s32 	%r14, %r46, 16;
	shl.b32 	%r15, %r4, 2;
	cvta.to.global.u64 	%rd1, %rd3;
	cvta.to.global.u64 	%rd2, %rd4;
	mov.f32 	%f73, 0f00000000;
	mov.b32 	%r92, 0;
$L__BB1_3:
	setp.lt.u32 	%p5, %r1, 8;
	add.s32 	%r48, %r7, %r92;
	mul.wide.u32 	%rd6, %r48, 4;
	add.s64 	%rd7, %rd1, %rd6;
	ld.global.f32 	%f18, [%rd7];
	st.shared.f32 	[%r8], %f18;
	add.s32 	%r49, %r92, %r5;
	mad.lo.s32 	%r50, %r49, %r31, %r3;
	mul.wide.u32 	%rd8, %r50, 4;
	add.s64 	%rd9, %rd2, %rd8;
	ld.global.f32 	%f19, [%rd9];
	st.shared.f32 	[%r10], %f19;
	bar.sync 	0;
	mov.b32 	%r97, 0;
	@%p5 bra 	$L__BB1_6;
	and.b32  	%r51, %r1, -8;
	neg.s32 	%r95, %r51;
	mov.u32 	%r93, %r14;
	mov.u32 	%r94, %r13;
$L__BB1_5:
	.pragma "nounroll";
	ld.shared.f32 	%f20, [%r93+-16];
	ld.shared.f32 	%f21, [%r94];
	fma.rn.f32 	%f22, %f20, %f21, %f73;
	ld.shared.f32 	%f23, [%r93+-12];
	add.s32 	%r52, %r94, %r15;
	ld.shared.f32 	%f24, [%r52];
	fma.rn.f32 	%f25, %f23, %f24, %f22;
	ld.shared.f32 	%f26, [%r93+-8];
	add.s32 	%r53, %r52, %r15;
	ld.shared.f32 	%f27, [%r53];
	fma.rn.f32 	%f28, %f26, %f27, %f25;
	ld.shared.f32 	%f29, [%r93+-4];
	add.s32 	%r54, %r53, %r15;
	ld.shared.f32 	%f30, [%r54];
	fma.rn.f32 	%f31, %f29, %f30, %f28;
	ld.shared.f32 	%f32, [%r93];
	add.s32 	%r55, %r54, %r15;
	ld.shared.f32 	%f33, [%r55];
	fma.rn.f32 	%f34, %f32, %f33, %f31;
	ld.shared.f32 	%f35, [%r93+4];
	add.s32 	%r56, %r55, %r15;
	ld.shared.f32 	%f36, [%r56];
	fma.rn.f32 	%f37, %f35, %f36, %f34;
	ld.shared.f32 	%f38, [%r93+8];
	add.s32 	%r57, %r56, %r15;
	ld.shared.f32 	%f39, [%r57];
	fma.rn.f32 	%f40, %f38, %f39, %f37;
	ld.shared.f32 	%f41, [%r93+12];
	add.s32 	%r58, %r57, %r15;
	ld.shared.f32 	%f42, [%r58];
	fma.rn.f32 	%f73, %f41, %f42, %f40;
	add.s32 	%r95, %r95, 8;
	shl.b32 	%r59, %r4, 5;
	add.s32 	%r94, %r94, %r59;
	add.s32 	%r93, %r93, 32;
	setp.ne.s32 	%p6, %r95, 0;
	mov.u32 	%r97, %r12;
	@%p6 bra 	$L__BB1_5;
$L__BB1_6:
	setp.eq.s32 	%p7, %r11, 0;
	@%p7 bra 	$L__BB1_14;
	add.s32 	%r60, %r11, -1;
	setp.lt.u32 	%p8, %r60, 3;
	@%p8 bra 	$L__BB1_9;
	add.s32 	%r61, %r97, %r9;
	shl.b32 	%r62, %r61, 2;
	mov.u32 	%r63, _ZZ19blockMatrMultKerneliiiPfS_S_E6aBlock;
	add.s32 	%r64, %r63, %r62;
	ld.shared.f32 	%f44, [%r64];
	mad.lo.s32 	%r65, %r97, %r4, %r2;
	shl.b32 	%r66, %r65, 2;
	mov.u32 	%r67, _ZZ19blockMatrMultKerneliiiPfS_S_E6bBlock;
	add.s32 	%r68, %r67, %r66;
	ld.shared.f32 	%f45, [%r68];
	fma.rn.f32 	%f46, %f44, %f45, %f73;
	ld.shared.f32 	%f47, [%r64+4];
	add.s32 	%r69, %r68, %r15;
	ld.shared.f32 	%f48, [%r69];
	fma.rn.f32 	%f49, %f47, %f48, %f46;
	ld.shared.f32 	%f50, [%r64+8];
	add.s32 	%r70, %r69, %r15;
	ld.shared.f32 	%f51, [%r70];
	fma.rn.f32 	%f52, %f50, %f51, %f49;
	ld.shared.f32 	%f53, [%r64+12];
	add.s32 	%r71, %r70, %r15;
	ld.shared.f32 	%f54, [%r71];
	fma.rn.f32 	%f73, %f53, %f54, %f52;
	add.s32 	%r97, %r97, 4;
$L__BB1_9:
	and.b32  	%r72, %r1, 3;
	setp.eq.s32 	%p9, %r72, 0;
	@%p9 bra 	$L__BB1_14;
	setp.eq.s32 	%p10, %r72, 1;
	@%p10 bra 	$L__BB1_12;
	add.s32 	%r73, %r97, %r9;
	shl.b32 	%r74, %r73, 2;
	mov.u32 	%r75, _ZZ19blockMatrMultKerneliiiPfS_S_E6aBlock;
	add.s32 	%r76, %r75, %r74;
	ld.shared.f32 	%f56, [%r76];
	mad.lo.s32 	%r77, %r97, %r4, %r2;
	shl.b32 	%r78, %r77, 2;
	mov.u32 	%r79, _ZZ19blockMatrMultKerneliiiPfS_S_E6bBlock;
	add.s32 	%r80, %r79, %r78;
	ld.shared.f32 	%f57, [%r80];
	fma.rn.f32 	%f58, %f56, %f57, %f73;
	ld.shared.f32 	%f59, [%r76+4];
	add.s32 	%r81, %r80, %r15;
	ld.shared.f32 	%f60, [%r81];
	fma.rn.f32 	%f73, %f59, %f60, %f58;
	add.s32 	%r97, %r97, 2;
$L__BB1_12:
	and.b32  	%r82, %r1, 1;
	setp.eq.b32 	%p11, %r82, 1;
	not.pred 	%p12, %p11;
	@%p12 bra 	$L__BB1_14;
	add.s32 	%r83, %r97, %r9;
	shl.b32 	%r84, %r83, 2;
	mov.u32 	%r85, _ZZ19blockMatrMultKerneliiiPfS_S_E6aBlock;
	add.s32 	%r86, %r85, %r84;
	ld.shared.f32 	%f61, [%r86];
	mad.lo.s32 	%r87, %r97, %r4, %r2;
	shl.b32 	%r88, %r87, 2;
	mov.u32 	%r89, _ZZ19blockMatrMultKerneliiiPfS_S_E6bBlock;
	add.s32 	%r90, %r89, %r88;
	ld.shared.f32 	%f62, [%r90];
	fma.rn.f32 	%f73, %f61, %f62, %f73;
$L__BB1_14:
	bar.sync 	0;
	add.s32 	%r92, %r92, %r4;
	setp.lt.s32 	%p13, %r92, %r30;
	@%p13 bra 	$L__BB1_3;
$L__BB1_15:
	mad.lo.s32 	%r91, %r31, %r36, %r3;
	cvta.to.global.u64 	%rd10, %rd5;
	mul.wide.s32 	%rd11, %r91, 4;
	add.s64 	%rd12, %rd10, %rd11;
	ld.global.f32 	%f63, [%rd12];
	add.f32 	%f64, %f73, %f63;
	st.global.f32 	[%rd12], %f64;
$L__BB1_16:
	ret;

}


// ===== COMPILED SASS (sm_100) =====

	.target	sm_100

	.elftype	@"ET_EXEC"


//--------------------- .note.nv.tkinfo           --------------------------
	.section	.note.nv.tkinfo,"",@"SHT_NOTE"
	.sectionflags	@"SHF_NOTE_NV_TKINFO"
	.tkinfo
        /*0018*/ 	.word	0x00000002
        /*0030*/ 	.string	""
        /*0030*/ 	.string	"ptxas"
        /*0030*/ 	.string	"Cuda compilation tools, release 13.0, V13.0.88"
        /*0030*/ 	.string	"Build cuda_13.0.r13.0/compiler.36424714_0"
        /*0030*/ 	.string	"-arch sm_100 -m 64 "



//--------------------- .note.nv.cuinfo           --------------------------
	.section	.note.nv.cuinfo,"",@"SHT_NOTE"
	.sectionflags	@"SHF_NOTE_NV_CUINFO"
        /*0018*/ 	.short	0x0002
        /*001a*/ 	.short	0x0064
        /*001c*/ 	.short	0x0082
	.zero		2


//--------------------- .nv.info                  --------------------------
	.section	.nv.info,"",@"SHT_CUDA_INFO"
	.align	4


	//----- nvinfo : EIATTR_REGCOUNT
	.align		4
        /*0000*/ 	.byte	0x04, 0x2f
        /*0002*/ 	.short	(.L_1 - .L_0)
	.align		4
.L_0:
        /*0004*/ 	.word	index@(_Z14matrMultKerneliiiPfS_S_)
        /*0008*/ 	.word	0x0000001e


	//----- nvinfo : EIATTR_FRAME_SIZE
	.align		4
.L_1:
        /*000c*/ 	.byte	0x04, 0x11
        /*000e*/ 	.short	(.L_3 - .L_2)
	.align		4
.L_2:
        /*0010*/ 	.word	index@(_Z14matrMultKerneliiiPfS_S_)
        /*0014*/ 	.word	0x00000000


	//----- nvinfo : EIATTR_REGCOUNT
	.align		4
.L_3:
        /*0018*/ 	.byte	0x04, 0x2f
        /*001a*/ 	.short	(.L_5 - .L_4)
	.align		4
.L_4:
        /*001c*/ 	.word	index@(_Z19blockMatrMultKerneliiiPfS_S_)
        /*0020*/ 	.word	0x00000020


	//----- nvinfo : EIATTR_FRAME_SIZE
	.align		4
.L_5:
        /*0024*/ 	.byte	0x04, 0x11
        /*0026*/ 	.short	(.L_7 - .L_6)
	.align		4
.L_6:
        /*0028*/ 	.word	index@(_Z19blockMatrMultKerneliiiPfS_S_)
        /*002c*/ 	.word	0x00000000


	//----- nvinfo : EIATTR_MIN_STACK_SIZE
	.align		4
.L_7:
        /*0030*/ 	.byte	0x04, 0x12
        /*0032*/ 	.short	(.L_9 - .L_8)
	.align		4
.L_8:
        /*0034*/ 	.word	index@(_Z19blockMatrMultKerneliiiPfS_S_)
        /*0038*/ 	.word	0x00000000


	//----- nvinfo : EIATTR_MIN_STACK_SIZE
	.align		4
.L_9:
        /*003c*/ 	.byte	0x04, 0x12
        /*003e*/ 	.short	(.L_11 - .L_10)
	.align		4
.L_10:
        /*0040*/ 	.word	index@(_Z14matrMultKerneliiiPfS_S_)
        /*0044*/ 	.word	0x00000000
.L_11:


//--------------------- .nv.compat                --------------------------
	.section	.nv.compat,"",@"SHT_CUDA_COMPAT_INFO"
	.align	4
        /*0000*/ 	.byte	0x02, 0x09, 0x00, 0x00, 0x02, 0x02, 0x01, 0x00, 0x02, 0x05, 0x05, 0x00, 0x03, 0x07, 0x01, 0x01
        /*0010*/ 	.byte	0x02, 0x03, 0x00, 0x00, 0x02, 0x06, 0x01, 0x00, 0x04, 0x0b, 0x08, 0x00, 0x09, 0x00, 0x00, 0x00
        /*0020*/ 	.byte	0x00, 0x00, 0x00, 0x00


//--------------------- .nv.info._Z19blockMatrMultKerneliiiPfS_S_ --------------------------
	.section	.nv.info._Z19blockMatrMultKerneliiiPfS_S_,"",@"SHT_CUDA_INFO"
	.sectionflags	@""
	.align	4


	//----- nvinfo : EIATTR_CUDA_API_VERSION
	.align		4
        /*0000*/ 	.byte	0x04, 0x37
        /*0002*/ 	.short	(.L_13 - .L_12)
.L_12:
        /*0004*/ 	.word	0x00000082


	//----- nvinfo : EIATTR_KPARAM_INFO
	.align		4
.L_13:
        /*0008*/ 	.byte	0x04, 0x17
        /*000a*/ 	.short	(.L_15 - .L_14)
.L_14:
        /*000c*/ 	.word	0x00000000
        /*0010*/ 	.short	0x0005
        /*0012*/ 	.short	0x0020
        /*0014*/ 	.byte	0x00, 0xf5, 0x21, 0x00


	//----- nvinfo : EIATTR_KPARAM_INFO
	.align		4
.L_15:
        /*0018*/ 	.byte	0x04, 0x17
        /*001a*/ 	.short	(.L_17 - .L_16)
.L_16:
        /*001c*/ 	.word	0x00000000
        /*0020*/ 	.short	0x0004
        /*0022*/ 	.short	0x0018
        /*0024*/ 	.byte	0x00, 0xf5, 0x21, 0x00


	//----- nvinfo : EIATTR_KPARAM_INFO
	.align		4
.L_17:
        /*0028*/ 	.byte	0x04, 0x17
        /*002a*/ 	.short	(.L_19 - .L_18)
.L_18:
        /*002c*/ 	.word	0x00000000
        /*0030*/ 	.short	0x0003
        /*0032*/ 	.short	0x0010
        /*0034*/ 	.byte	0x00, 0xf5, 0x21, 0x00


	//----- nvinfo : EIATTR_KPARAM_INFO
	.align		4
.L_19:
        /*0038*/ 	.byte	0x04, 0x17
        /*003a*/ 	.short	(.L_21 - .L_20)
.L_20:
        /*003c*/ 	.word	0x00000000
        /*0040*/ 	.short	0x0002
        /*0042*/ 	.short	0x0008
        /*0044*/ 	.byte	0x00, 0xf0, 0x11, 0x00


	//----- nvinfo : EIATTR_KPARAM_INFO
	.align		4
.L_21:
        /*0048*/ 	.byte	0x04, 0x17
        /*004a*/ 	.short	(.L_23 - .L_22)
.L_22:
        /*004c*/ 	.word	0x00000000
        /*0050*/ 	.short	0x0001
        /*0052*/ 	.short	0x0004
        /*0054*/ 	.byte	0x00, 0xf0, 0x11, 0x00


	//----- nvinfo : EIATTR_KPARAM_INFO
	.align		4
.L_23:
        /*0058*/ 	.byte	0x04, 0x17
        /*005a*/ 	.short	(.L_25 - .L_24)
.L_24:
        /*005c*/ 	.word	0x00000000
        /*0060*/ 	.short	0x0000
        /*0062*/ 	.short	0x0000
        /*0064*/ 	.byte	0x00, 0xf0, 0x11, 0x00


	//----- nvinfo : EIATTR_SPARSE_MMA_MASK
	.align		4
.L_25:
        /*0068*/ 	.byte	0x03, 0x50
        /*006a*/ 	.short	0x0000


	//----- nvinfo : EIATTR_MAXREG_COUNT
	.align		4
        /*006c*/ 	.byte	0x03, 0x1b
        /*006e*/ 	.short	0x00ff


	//----- nvinfo : EIATTR_NUM_BARRIERS
	.align		4
        /*0070*/ 	.byte	0x02, 0x4c
        /*0072*/ 	.byte	0x01
	.zero		1


	//----- nvinfo : EIATTR_MERCURY_ISA_VERSION
	.align		4
        /*0074*/ 	.byte	0x03, 0x5f
        /*0076*/ 	.short	0x0101


	//----- nvinfo : EIATTR_VRC_CTA_INIT_COUNT
	.align		4
        /*0078*/ 	.byte	0x02, 0x4a
	.zero		1
	.zero		1


	//----- nvinfo : EIATTR_EXIT_INSTR_OFFSETS
	.align		4
        /*007c*/ 	.byte	0x04, 0x1c
        /*007e*/ 	.short	(.L_27 - .L_26)


	//   ....[0]....
.L_26:
        /*0080*/ 	.word	0x000000d0


	//   ....[1]....
        /*0084*/ 	.word	0x00000ab0


	//----- nvinfo : EIATTR_CBANK_PARAM_SIZE
	.align		4
.L_27:
        /*0088*/ 	.byte	0x03, 0x19
        /*008a*/ 	.short	0x0028


	//----- nvinfo : EIATTR_PARAM_CBANK
	.align		4
        /*008c*/ 	.byte	0x04, 0x0a
        /*008e*/ 	.short	(.L_29 - .L_28)
	.align		4
.L_28:
        /*0090*/ 	.word	index@(.nv.constant0._Z19blockMatrMultKerneliiiPfS_S_)
        /*0094*/ 	.short	0x0380
        /*0096*/ 	.short	0x0028


	//----- nvinfo : EIATTR_SW_WAR
	.align		4
.L_29:
        /*0098*/ 	.byte	0x04, 0x36
        /*009a*/ 	.short	(.L_31 - .L_30)
.L_30:
        /*009c*/ 	.word	0x00000008
.L_31:


//--------------------- .nv.info._Z14matrMultKerneliiiPfS_S_ --------------------------
	.section	.nv.info._Z14matrMultKerneliiiPfS_S_,"",@"SHT_CUDA_INFO"
	.sectionflags	@""
	.align	4


	//----- nvinfo : EIATTR_CUDA_API_VERSION
	.align		4
        /*0000*/ 	.byte	0x04, 0x37
        /*0002*/ 	.short	(.L_33 - .L_32)
.L_32:
        /*0004*/ 	.word	0x00000082


	//----- nvinfo : EIATTR_KPARAM_INFO
	.align		4
.L_33:
        /*0008*/ 	.byte	0x04, 0x17
        /*000a*/ 	.short	(.L_35 - .L_34)
.L_34:
        /*000c*/ 	.word	0x00000000
        /*0010*/ 	.short	0x0005
        /*0012*/ 	.short	0x0020
        /*0014*/ 	.byte	0x00, 0xf5, 0x21, 0x00


	//----- nvinfo : EIATTR_KPARAM_INFO
	.align		4
.L_35:
        /*0018*/ 	.byte	0x04, 0x17
        /*001a*/ 	.short	(.L_37 - .L_36)
.L_36:
        /*001c*/ 	.word	0x00000000
        /*0020*/ 	.short	0x0004
        /*0022*/ 	.short	0x0018
        /*0024*/ 	.byte	0x00, 0xf5, 0x21, 0x00


	//----- nvinfo : EIATTR_KPARAM_INFO
	.align		4
.L_37:
        /*0028*/ 	.byte	0x04, 0x17
        /*002a*/ 	.short	(.L_39 - .L_38)
.L_38:
        /*002c*/ 	.word	0x00000000
        /*0030*/ 	.short	0x0003
        /*0032*/ 	.short	0x0010
        /*0034*/ 	.byte	0x00, 0xf5, 0x21, 0x00


	//----- nvinfo : EIATTR_KPARAM_INFO
	.align		4
.L_39:
        /*0038*/ 	.byte	0x04, 0x17
        /*003a*/ 	.short	(.L_41 - .L_40)
.L_40:
        /*003c*/ 	.word	0x00000000
        /*0040*/ 	.short	0x0002
        /*0042*/ 	.short	0x0008
        /*0044*/ 	.byte	0x00, 0xf0, 0x11, 0x00


	//----- nvinfo : EIATTR_KPARAM_INFO
	.align		4
.L_41:
        /*0048*/ 	.byte	0x04, 0x17
        /*004a*/ 	.short	(.L_43 - .L_42)
.L_42:
        /*004c*/ 	.word	0x00000000
        /*0050*/ 	.short	0x0001
        /*0052*/ 	.short	0x0004
        /*0054*/ 	.byte	0x00, 0xf0, 0x11, 0x00


	//----- nvinfo : EIATTR_KPARAM_INFO
	.align		4
.L_43:
        /*0058*/ 	.byte	0x04, 0x17
        /*005a*/ 	.short	(.L_45 - .L_44)
.L_44:
        /*005c*/ 	.word	0x00000000
        /*0060*/ 	.short	0x0000
        /*0062*/ 	.short	0x0000
        /*0064*/ 	.byte	0x00, 0xf0, 0x11, 0x00


	//----- nvinfo : EIATTR_SPARSE_MMA_MASK
	.align		4
.L_45:
        /*0068*/ 	.byte	0x03, 0x50
        /*006a*/ 	.short	0x0000


	//----- nvinfo : EIATTR_MAXREG_COUNT
	.align		4
        /*006c*/ 	.byte	0x03, 0x1b
        /*006e*/ 	.short	0x00ff


	//----- nvinfo : EIATTR_MERCURY_ISA_VERSION
	.align		4
        /*0070*/ 	.byte	0x03, 0x5f
        /*0072*/ 	.short	0x0101


	//----- nvinfo : EIATTR_VRC_CTA_INIT_COUNT
	.align		4
        /*0074*/ 	.byte	0x02, 0x4a
	.zero		1
	.zero		1


	//----- nvinfo : EIATTR_EXIT_INSTR_OFFSETS
	.align		4
        /*0078*/ 	.byte	0x04, 0x1c
        /*007a*/ 	.short	(.L_47 - .L_46)


	//   ....[0]....
.L_46:
        /*007c*/ 	.word	0x000000e0


	//   ....[1]....
        /*0080*/ 	.word	0x00000500


	//   ....[2]....
        /*0084*/ 	.word	0x00000740


	//   ....[3]....
        /*0088*/ 	.word	0x000008e0


	//   ....[4]....
        /*008c*/ 	.word	0x00000990


	//----- nvinfo : EIATTR_CBANK_PARAM_SIZE
	.align		4
.L_47:
        /*0090*/ 	.byte	0x03, 0x19
        /*0092*/ 	.short	0x0028


	//----- nvinfo : EIATTR_PARAM_CBANK
	.align		4
        /*0094*/ 	.byte	0x04, 0x0a
        /*0096*/ 	.short	(.L_49 - .L_48)
	.align		4
.L_48:
        /*0098*/ 	.word	index@(.nv.constant0._Z14matrMultKerneliiiPfS_S_)
        /*009c*/ 	.short	0x0380
        /*009e*/ 	.short	0x0028


	//----- nvinfo : EIATTR_SW_WAR
	.align		4
.L_49:
        /*00a0*/ 	.byte	0x04, 0x36
        /*00a2*/ 	.short	(.L_51 - .L_50)
.L_50:
        /*00a4*/ 	.word	0x00000008
.L_51:


//--------------------- .nv.callgraph             --------------------------
	.section	.nv.callgraph,"",@"SHT_CUDA_CALLGRAPH"
	.align	4
	.sectionentsize	8
	.align		4
        /*0000*/ 	.word	0x00000000
	.align		4
        /*0004*/ 	.word	0xffffffff
	.align		4
        /*0008*/ 	.word	0x00000000
	.align		4
        /*000c*/ 	.word	0xfffffffe
	.align		4
        /*0010*/ 	.word	0x00000000
	.align		4
        /*0014*/ 	.word	0xfffffffd
	.align		4
        /*0018*/ 	.word	0x00000000
	.align		4
        /*001c*/ 	.word	0xfffffffc


//--------------------- .text._Z19blockMatrMultKerneliiiPfS_S_ --------------------------
	.section	.text._Z19blockMatrMultKerneliiiPfS_S_,"ax",@progbits
	.align	128
        .global         _Z19blockMatrMultKerneliiiPfS_S_
        .type           _Z19blockMatrMultKerneliiiPfS_S_,@function
        .size           _Z19blockMatrMultKerneliiiPfS_S_,(.L_x_13 - _Z19blockMatrMultKerneliiiPfS_S_)
        .other          _Z19blockMatrMultKerneliiiPfS_S_,@"STO_CUDA_ENTRY STV_DEFAULT"
_Z19blockMatrMultKerneliiiPfS_S_:
.text._Z19blockMatrMultKerneliiiPfS_S_:
[----:B------:R-:W-:Y:S01]  /*0000*/  LDC R1, c[0x0][0x37c] ;  /* 0x0000df00ff017b82 */ /* 0x000fe20000000800 */
[----:B------:R-:W0:Y:S07]  /*0010*/  S2R R0, SR_TID.Y ;  /* 0x0000000000007919 */ /* 0x000e2e0000002200 */
[----:B------:R-:W1:Y:S01]  /*0020*/  LDC R6, c[0x0][0x360] ;  /* 0x0000d800ff067b82 */ /* 0x000e620000000800 */
[----:B------:R-:W2:Y:S01]  /*0030*/  LDCU UR6, c[0x0][0x380] ;  /* 0x00007000ff0677ac */ /* 0x000ea20008000800 */
[----:B------:R-:W1:Y:S01]  /*0040*/  S2R R7, SR_TID.X ;  /* 0x0000000000077919 */ /* 0x000e620000002100 */
[----:B------:R-:W3:Y:S05]  /*0050*/  LDCU UR7, c[0x0][0x388] ;  /* 0x00007100ff0777ac */ /* 0x000eea0008000800 */
[----:B------:R-:W0:Y:S08]  /*0060*/  S2UR UR5, SR_CTAID.Y ;  /* 0x00000000000579c3 */ /* 0x000e300000002600 */
[----:B------:R-:W0:Y:S08]  /*0070*/  LDC R8, c[0x0][0x364] ;  /* 0x0000d900ff087b82 */ /* 0x000e300000000800 */
[----:B------:R-:W1:Y:S01]  /*0080*/  S2UR UR4, SR_CTAID.X ;  /* 0x00000000000479c3 */ /* 0x000e620000002500 */
[----:B0-----:R-:W-:-:S05]  /*0090*/  IMAD R10, R8, UR5, R0 ;  /* 0x00000005080a7c24 */ /* 0x001fca000f8e0200 */
[----:B--2---:R-:W-:Y:S01]  /*00a0*/  ISETP.GE.AND P0, PT, R10, UR6, PT ;  /* 0x000000060a007c0c */ /* 0x004fe2000bf06270 */
[----:B-1----:R-:W-:-:S05]  /*00b0*/  IMAD R9, R6, UR4, R7 ;  /* 0x0000000406097c24 */ /* 0x002fca000f8e0207 */
[----:B---3--:R-:W-:-:S13]  /*00c0*/  ISETP.GE.OR P0, PT, R9, UR7, P0 ;  /* 0x0000000709007c0c */ /* 0x008fda0008706670 */
[----:B------:R-:W-:Y:S05]  /*00d0*/  @P0 EXIT ;  /* 0x000000000000094d */ /* 0x000fea0003800000 */
[----:B------:R-:W0:Y:S01]  /*00e0*/  LDCU UR10, c[0x0][0x384] ;  /* 0x00007080ff0a77ac */ /* 0x000e220008000800 */
[----:B------:R-:W-:Y:S01]  /*00f0*/  HFMA2 R19, -RZ, RZ, 0, 0 ;  /* 0x00000000ff137431 */ /* 0x000fe200000001ff */
[----:B------:R-:W1:Y:S01]  /*0100*/  LDCU.64 UR8, c[0x0][0x358] ;  /* 0x00006b00ff0877ac */ /* 0x000e620008000a00 */
[----:B0-----:R-:W-:-:S09]  /*0110*/  UISETP.GE.AND UP0, UPT, UR10, 0x1, UPT ;  /* 0x000000010a00788c */ /* 0x001fd2000bf06270 */
[----:B-1----:R-:W-:Y:S05]  /*0120*/  BRA.U !UP0, `(.L_x_0) ;  /* 0x0000000908487547 */ /* 0x002fea000b800000 */
[----:B------:R-:W0:Y:S01]  /*0130*/  S2UR UR6, SR_CgaCtaId ;  /* 0x00000000000679c3 */ /* 0x000e220000008800 */
[----:B------:R-:W-:Y:S01]  /*0140*/  UMOV UR4, 0x400 ;  /* 0x0000040000047882 */ /* 0x000fe20000000000 */
[-C--:B------:R-:W-:Y:S01]  /*0150*/  IMAD R12, R8, R0.reuse, RZ ;  /* 0x00000000080c7224 */ /* 0x080fe200078e02ff */
[----:B------:R-:W-:Y:S01]  /*0160*/  UIADD3 UR5, UPT, UPT, UR4, 0x400, URZ ;  /* 0x0000040004057890 */ /* 0x000fe2000fffe0ff */
[C-C-:B------:R-:W-:Y:S01]  /*0170*/  IMAD R14, R6.reuse, R0, R7.reuse ;  /* 0x00000000060e7224 */ /* 0x140fe200078e0207 */
[----:B------:R-:W-:Y:S01]  /*0180*/  LOP3.LUT R21, R6, 0x7, RZ, 0xc0, !PT ;  /* 0x0000000706157812 */ /* 0x000fe200078ec0ff */
[----:B------:R-:W-:Y:S01]  /*0190*/  IMAD R11, R10, UR10, R7 ;  /* 0x0000000a0a0b7c24 */ /* 0x000fe2000f8e0207 */
[----:B------:R-:W-:Y:S01]  /*01a0*/  IADD3 R16, PT, PT, R12, R7, RZ ;  /* 0x000000070c107210 */ /* 0x000fe20007ffe0ff */
[----:B------:R-:W-:Y:S01]  /*01b0*/  IMAD.MOV.U32 R19, RZ, RZ, RZ ;  /* 0x000000ffff137224 */ /* 0x000fe200078e00ff */
[----:B------:R-:W-:Y:S01]  /*01c0*/  LOP3.LUT R13, R6, 0x7f8, RZ, 0xc0, !PT ;  /* 0x000007f8060d7812 */ /* 0x000fe200078ec0ff */
[----:B------:R-:W-:Y:S01]  /*01d0*/  IMAD.MOV.U32 R15, RZ, RZ, RZ ;  /* 0x000000ffff0f7224 */ /* 0x000fe200078e00ff */
[----:B0-----:R-:W-:-:S02]  /*01e0*/  ULEA UR4, UR6, UR4, 0x18 ;  /* 0x0000000406047291 */ /* 0x001fc4000f8ec0ff */
[----:B------:R-:W-:-:S04]  /*01f0*/  ULEA UR5, UR6, UR5, 0x18 ;  /* 0x0000000506057291 */ /* 0x000fc8000f8ec0ff */
[----:B------:R-:W-:Y:S02]  /*0200*/  LEA R17, R12, UR4, 0x2 ;  /* 0x000000040c117c11 */ /* 0x000fe4000f8e10ff */
[----:B------:R-:W-:Y:S02]  /*0210*/  LEA R14, R14, UR4, 0x2 ;  /* 0x000000040e0e7c11 */ /* 0x000fe4000f8e10ff */
[----:B------:R-:W-:Y:S02]  /*0220*/  LEA R16, R16, UR5, 0x2 ;  /* 0x0000000510107c11 */ /* 0x000fe4000f8e10ff */
[----:B------:R-:W-:Y:S02]  /*0230*/  IADD3 R17, PT, PT, R17, 0x10, RZ ;  /* 0x0000001011117810 */ /* 0x000fe40007ffe0ff */
[----:B------:R-:W-:-:S07]  /*0240*/  LEA R18, R7, UR5, 0x2 ;  /* 0x0000000507127c11 */ /* 0x000fce000f8e10ff */
.L_x_6:
[----:B0-----:R-:W0:Y:S01]  /*0250*/  LDC.64 R4, c[0x0][0x390] ;  /* 0x0000e400ff047b82 */ /* 0x001e220000000a00 */
[----:B------:R-:W1:Y:S01]  /*0260*/  LDCU UR7, c[0x0][0x388] ;  /* 0x00007100ff0777ac */ /* 0x000e620008000800 */
[----:B------:R-:W-:Y:S01]  /*0270*/  IMAD.IADD R20, R0, 0x1, R15 ;  /* 0x0000000100147824 */ /* 0x000fe200078e020f */
[----:B------:R-:W-:Y:S01]  /*0280*/  IADD3 R23, PT, PT, R11, R15, RZ ;  /* 0x0000000f0b177210 */ /* 0x000fe20007ffe0ff */
[----:B------:R-:W2:Y:S04]  /*0290*/  LDCU UR4, c[0x0][0x384] ;  /* 0x00007080ff0477ac */ /* 0x000ea80008000800 */
[----:B------:R-:W3:Y:S01]  /*02a0*/  LDC.64 R2, c[0x0][0x398] ;  /* 0x0000e600ff027b82 */ /* 0x000ee20000000a00 */
[----:B-1----:R-:W-:Y:S02]  /*02b0*/  IMAD R25, R20, UR7, R9 ;  /* 0x0000000714197c24 */ /* 0x002fe4000f8e0209 */
[----:B0-----:R-:W-:-:S06]  /*02c0*/  IMAD.WIDE.U32 R4, R23, 0x4, R4 ;  /* 0x0000000417047825 */ /* 0x001fcc00078e0004 */
[----:B------:R-:W4:Y:S01]  /*02d0*/  LDG.E R5, desc[UR8][R4.64] ;  /* 0x0000000804057981 */ /* 0x000f22000c1e1900 */
[----:B---3--:R-:W-:-:S06]  /*02e0*/  IMAD.WIDE.U32 R2, R25, 0x4, R2 ;  /* 0x0000000419027825 */ /* 0x008fcc00078e0002 */
[----:B------:R-:W3:Y:S01]  /*02f0*/  LDG.E R3, desc[UR8][R2.64] ;  /* 0x0000000802037981 */ /* 0x000ee2000c1e1900 */
[----:B------:R-:W-:Y:S01]  /*0300*/  ISETP.GE.U32.AND P1, PT, R6, 0x8, PT ;  /* 0x000000080600780c */ /* 0x000fe20003f26070 */
[----:B------:R-:W-:Y:S01]  /*0310*/  IMAD.IADD R15, R8, 0x1, R15 ;  /* 0x00000001080f7824 */ /* 0x000fe200078e020f */
[----:B------:R-:W-:-:S04]  /*0320*/  MOV R23, RZ ;  /* 0x000000ff00177202 */ /* 0x000fc80000000f00 */
[----:B--2---:R-:W-:Y:S01]  /*0330*/  ISETP.GE.AND P0, PT, R15, UR4, PT ;  /* 0x000000040f007c0c */ /* 0x004fe2000bf06270 */
[----:B----4-:R0:W-:Y:S04]  /*0340*/  STS [R14], R5 ;  /* 0x000000050e007388 */ /* 0x0101e80000000800 */
[----:B---3--:R0:W-:Y:S01]  /*0350*/  STS [R16], R3 ;  /* 0x0000000310007388 */ /* 0x0081e20000000800 */
[----:B------:R-:W-:Y:S06]  /*0360*/  BAR.SYNC.DEFER_BLOCKING 0x0 ;  /* 0x0000000000007b1d */ /* 0x000fec0000010000 */
[----:B------:R-:W-:Y:S05]  /*0370*/  @!P1 BRA `(.L_x_1) ;  /* 0x0000000000a49947 */ /* 0x000fea0003800000 */
[----:B------:R-:W-:Y:S01]  /*0380*/  LOP3.LUT R4, R6, 0xfffffff8, RZ, 0xc0, !PT ;  /* 0xfffffff806047812 */ /* 0x000fe200078ec0ff */
[----:B------:R-:W-:Y:S01]  /*0390*/  IMAD.MOV.U32 R2, RZ, RZ, R17 ;  /* 0x000000ffff027224 */ /* 0x000fe200078e0011 */
[----:B0-----:R-:W-:-:S03]  /*03a0*/  MOV R3, R18 ;  /* 0x0000001200037202 */ /* 0x001fc60000000f00 */
[----:B------:R-:W-:-:S07]  /*03b0*/  IMAD.MOV R4, RZ, RZ, -R4 ;  /* 0x000000ffff047224 */ /* 0x000fce00078e0a04 */
.L_x_2:
[----:B------:R-:W-:Y:S01]  /*03c0*/  LDS R20, [R2+-0x10] ;  /* 0xfffff00002147984 */ /* 0x000fe20000000800 */
[----:B------:R-:W-:Y:S01]  /*03d0*/  LEA R23, R8, R3, 0x2 ;  /* 0x0000000308177211 */ /* 0x000fe200078e10ff */
[----:B------:R-:W-:Y:S02]  /*03e0*/  VIADD R4, R4, 0x8 ;  /* 0x0000000804047836 */ /* 0x000fe40000000000 */
[----:B------:R0:W1:Y:S02]  /*03f0*/  LDS R5, [R3] ;  /* 0x0000000003057984 */ /* 0x0000640000000800 */
[----:B------:R-:W-:Y:S01]  /*0400*/  IMAD R25, R8, 0x4, R23 ;  /* 0x0000000408197824 */ /* 0x000fe200078e0217 */
[----:B------:R-:W-:Y:S01]  /*0410*/  ISETP.NE.AND P1, PT, R4, RZ, PT ;  /* 0x000000ff0400720c */ /* 0x000fe20003f25270 */
[----:B------:R-:W-:Y:S03]  /*0420*/  LDS R22, [R2+-0xc] ;  /* 0xfffff40002167984 */ /* 0x000fe60000000800 */
[C---:B------:R-:W-:Y:S01]  /*0430*/  LEA R27, R8.reuse, R25, 0x2 ;  /* 0x00000019081b7211 */ /* 0x040fe200078e10ff */
[----:B------:R2:W3:Y:S01]  /*0440*/  LDS R24, [R23] ;  /* 0x0000000017187984 */ /* 0x0004e20000000800 */
[----:B0-----:R-:W-:-:S03]  /*0450*/  LEA R3, R8, R3, 0x5 ;  /* 0x0000000308037211 */ /* 0x001fc600078e28ff */
[C---:B------:R-:W-:Y:S01]  /*0460*/  IMAD R29, R8.reuse, 0x4, R27 ;  /* 0x00000004081d7824 */ /* 0x040fe200078e021b */
[----:B------:R-:W-:Y:S04]  /*0470*/  LDS R26, [R2+-0x4] ;  /* 0xfffffc00021a7984 */ /* 0x000fe80000000800 */
[----:B------:R-:W-:Y:S01]  /*0480*/  LDS R28, [R27] ;  /* 0x000000001b1c7984 */ /* 0x000fe20000000800 */
[----:B--2---:R-:W-:Y:S01]  /*0490*/  LEA R23, R8, R29, 0x2 ;  /* 0x0000001d08177211 */ /* 0x004fe200078e10ff */
[----:B-1----:R-:W-:Y:S02]  /*04a0*/  FFMA R19, R20, R5, R19 ;  /* 0x0000000514137223 */ /* 0x002fe40000000013 */
[----:B------:R-:W-:Y:S04]  /*04b0*/  LDS R5, [R2+-0x8] ;  /* 0xfffff80002057984 */ /* 0x000fe80000000800 */
[----:B------:R0:W1:Y:S01]  /*04c0*/  LDS R20, [R25] ;  /* 0x0000000019147984 */ /* 0x0000620000000800 */
[----:B---3--:R-:W-:-:S03]  /*04d0*/  FFMA R24, R22, R24, R19 ;  /* 0x0000001816187223 */ /* 0x008fc60000000013 */
[----:B------:R-:W-:Y:S04]  /*04e0*/  LDS R19, [R2] ;  /* 0x0000000002137984 */ /* 0x000fe80000000800 */
[----:B------:R-:W2:Y:S01]  /*04f0*/  LDS R22, [R29] ;  /* 0x000000001d167984 */ /* 0x000ea20000000800 */
[----:B0-----:R-:W-:Y:S02]  /*0500*/  IMAD R25, R8, 0x4, R23 ;  /* 0x0000000408197824 */ /* 0x001fe400078e0217 */
[----:B-1----:R-:W-:Y:S02]  /*0510*/  FFMA R5, R5, R20, R24 ;  /* 0x0000001405057223 */ /* 0x002fe40000000018 */
[----:B------:R-:W-:Y:S02]  /*0520*/  LDS R20, [R2+0x4] ;  /* 0x0000040002147984 */ /* 0x000fe40000000800 */
[----:B------:R-:W-:-:S02]  /*0530*/  FFMA R26, R26, R28, R5 ;  /* 0x0000001c1a1a7223 */ /* 0x000fc40000000005 */
[----:B------:R-:W0:Y:S02]  /*0540*/  LDS R5, [R23] ;  /* 0x0000000017057984 */ /* 0x000e240000000800 */
[----:B--2---:R-:W-:Y:S01]  /*0550*/  FFMA R19, R19, R22, R26 ;  /* 0x0000001613137223 */ /* 0x004fe2000000001a */
[----:B------:R-:W-:Y:S01]  /*0560*/  LEA R26, R8, R25, 0x2 ;  /* 0x00000019081a7211 */ /* 0x000fe200078e10ff */
[----:B------:R-:W-:Y:S04]  /*0570*/  LDS R22, [R2+0x8] ;  /* 0x0000080002167984 */ /* 0x000fe80000000800 */
[----:B------:R-:W1:Y:S04]  /*0580*/  LDS R25, [R25] ;  /* 0x0000000019197984 */ /* 0x000e680000000800 */
[----:B------:R-:W-:Y:S04]  /*0590*/  LDS R26, [R26] ;  /* 0x000000001a1a7984 */ /* 0x000fe80000000800 */
[----:B------:R2:W3:Y:S02]  /*05a0*/  LDS R24, [R2+0xc] ;  /* 0x00000c0002187984 */ /* 0x0004e40000000800 */
[----:B--2---:R-:W-:-:S02]  /*05b0*/  VIADD R2, R2, 0x20 ;  /* 0x0000002002027836 */ /* 0x004fc40000000000 */
[----:B0-----:R-:W-:-:S04]  /*05c0*/  FFMA R5, R20, R5, R19 ;  /* 0x0000000514057223 */ /* 0x001fc80000000013 */
[----:B-1----:R-:W-:-:S04]  /*05d0*/  FFMA R5, R22, R25, R5 ;  /* 0x0000001916057223 */ /* 0x002fc80000000005 */
[----:B---3--:R-:W-:Y:S01]  /*05e0*/  FFMA R19, R24, R26, R5 ;  /* 0x0000001a18137223 */ /* 0x008fe20000000005 */
[----:B------:R-:W-:Y:S06]  /*05f0*/  @P1 BRA `(.L_x_2) ;  /* 0xfffffffc00701947 */ /* 0x000fec000383ffff */
[----:B------:R-:W-:-:S07]  /*0600*/  MOV R23, R13 ;  /* 0x0000000d00177202 */ /* 0x000fce0000000f00 */
.L_x_1:
[----:B------:R-:W-:-:S13]  /*0610*/  ISETP.NE.AND P1, PT, R21, RZ, PT ;  /* 0x000000ff1500720c */ /* 0x000fda0003f25270 */
[----:B------:R-:W-:Y:S05]  /*0620*/  @!P1 BRA `(.L_x_3) ;  /* 0x0000000400009947 */ /* 0x000fea0003800000 */
[----:B------:R-:W-:Y:S02]  /*0630*/  IADD3 R2, PT, PT, R21, -0x1, RZ ;  /* 0xffffffff15027810 */ /* 0x000fe40007ffe0ff */
[----:B------:R-:W-:Y:S02]  /*0640*/  LOP3.LUT P2, R26, R6, 0x3, RZ, 0xc0, !PT ;  /* 0x00000003061a7812 */ /* 0x000fe4000784c0ff */
[----:B------:R-:W-:-:S13]  /*0650*/  ISETP.GE.U32.AND P1, PT, R2, 0x3, PT ;  /* 0x000000030200780c */ /* 0x000fda0003f26070 */
[----:B------:R-:W-:Y:S05]  /*0660*/  @!P1 BRA `(.L_x_4) ;  /* 0x0000000000649947 */ /* 0x000fea0003800000 */
[----:B------:R-:W1:Y:S01]  /*0670*/  S2UR UR5, SR_CgaCtaId ;  /* 0x00000000000579c3 */ /* 0x000e620000008800 */
[----:B------:R-:W-:Y:S01]  /*0680*/  UMOV UR4, 0x400 ;  /* 0x0000040000047882 */ /* 0x000fe20000000000 */
[C---:B0-----:R-:W-:Y:S01]  /*0690*/  IMAD R3, R23.reuse, R8, R7 ;  /* 0x0000000817037224 */ /* 0x041fe200078e0207 */
[----:B------:R-:W-:Y:S01]  /*06a0*/  UIADD3 UR6, UPT, UPT, UR4, 0x400, URZ ;  /* 0x0000040004067890 */ /* 0x000fe2000fffe0ff */
[----:B------:R-:W-:Y:S01]  /*06b0*/  IMAD.IADD R2, R12, 0x1, R23 ;  /* 0x000000010c027824 */ /* 0x000fe200078e0217 */
[----:B------:R-:W-:Y:S02]  /*06c0*/  IADD3 R23, PT, PT, R23, 0x4, RZ ;  /* 0x0000000417177810 */ /* 0x000fe40007ffe0ff */
[----:B-1----:R-:W-:Y:S02]  /*06d0*/  ULEA UR6, UR5, UR6, 0x18 ;  /* 0x0000000605067291 */ /* 0x002fe4000f8ec0ff */
[----:B------:R-:W-:-:S04]  /*06e0*/  ULEA UR4, UR5, UR4, 0x18 ;  /* 0x0000000405047291 */ /* 0x000fc8000f8ec0ff */
[----:B------:R-:W-:Y:S02]  /*06f0*/  LEA R27, R3, UR6, 0x2 ;  /* 0x00000006031b7c11 */ /* 0x000fe4000f8e10ff */
[----:B------:R-:W-:Y:S02]  /*0700*/  LEA R24, R2, UR4, 0x2 ;  /* 0x0000000402187c11 */ /* 0x000fe4000f8e10ff */
[C---:B------:R-:W-:Y:S01]  /*0710*/  LEA R29, R8.reuse, R27, 0x2 ;  /* 0x0000001b081d7211 */ /* 0x040fe200078e10ff */
[----:B------:R-:W-:Y:S03]  /*0720*/  LDS R22, [R27] ;  /* 0x000000001b167984 */ /* 0x000fe60000000800 */
[C---:B------:R-:W-:Y:S01]  /*0730*/  LEA R28, R8.reuse, R29, 0x2 ;  /* 0x0000001d081c7211 */ /* 0x040fe200078e10ff */
[----:B------:R-:W0:Y:S04]  /*0740*/  LDS R4, [R24] ;  /* 0x0000000018047984 */ /* 0x000e280000000800 */
[----:B------:R-:W-:Y:S04]  /*0750*/  LDS R3, [R24+0x4] ;  /* 0x0000040018037984 */ /* 0x000fe80000000800 */
[----:B------:R-:W1:Y:S04]  /*0760*/  LDS R20, [R29] ;  /* 0x000000001d147984 */ /* 0x000e680000000800 */
[----:B------:R2:W-:Y:S04]  /*0770*/  LDS R2, [R28] ;  /* 0x000000001c027984 */ /* 0x0005e80000000800 */
[----:B------:R-:W3:Y:S01]  /*0780*/  LDS R25, [R24+0x8] ;  /* 0x0000080018197984 */ /* 0x000ee20000000800 */
[----:B--2---:R-:W-:-:S03]  /*0790*/  IMAD R28, R8, 0x4, R28 ;  /* 0x00000004081c7824 */ /* 0x004fc600078e021c */
[----:B------:R-:W-:Y:S04]  /*07a0*/  LDS R5, [R24+0xc] ;  /* 0x00000c0018057984 */ /* 0x000fe80000000800 */
[----:B------:R-:W2:Y:S01]  /*07b0*/  LDS R28, [R28] ;  /* 0x000000001c1c7984 */ /* 0x000ea20000000800 */
[----:B0-----:R-:W-:-:S04]  /*07c0*/  FFMA R4, R4, R22, R19 ;  /* 0x0000001604047223 */ /* 0x001fc80000000013 */
[----:B-1----:R-:W-:-:S04]  /*07d0*/  FFMA R4, R3, R20, R4 ;  /* 0x0000001403047223 */ /* 0x002fc80000000004 */
[----:B---3--:R-:W-:-:S04]  /*07e0*/  FFMA R2, R25, R2, R4 ;  /* 0x0000000219027223 */ /* 0x008fc80000000004 */
[----:B--2---:R-:W-:-:S07]  /*07f0*/  FFMA R19, R5, R28, R2 ;  /* 0x0000001c05137223 */ /* 0x004fce0000000002 */
.L_x_4:
[----:B------:R-:W-:Y:S05]  /*0800*/  @!P2 BRA `(.L_x_3) ;  /* 0x000000000088a947 */ /* 0x000fea0003800000 */
[----:B------:R-:W-:Y:S02]  /*0810*/  ISETP.NE.AND P1, PT, R26, 0x1, PT ;  /* 0x000000011a00780c */ /* 0x000fe40003f25270 */
[----:B------:R-:W-:-:S04]  /*0820*/  LOP3.LUT R2, R6, 0x1, RZ, 0xc0, !PT ;  /* 0x0000000106027812 */ /* 0x000fc800078ec0ff */
[----:B------:R-:W-:-:S07]  /*0830*/  ISETP.NE.U32.AND P2, PT, R2, 0x1, PT ;  /* 0x000000010200780c */ /* 0x000fce0003f45070 */
[----:B------:R-:W-:Y:S06]  /*0840*/  @!P1 BRA `(.L_x_5) ;  /* 0x0000000000449947 */ /* 0x000fec0003800000 */
[----:B------:R-:W1:Y:S01]  /*0850*/  S2UR UR5, SR_CgaCtaId ;  /* 0x00000000000579c3 */ /* 0x000e620000008800 */
[----:B------:R-:W-:Y:S01]  /*0860*/  UMOV UR4, 0x400 ;  /* 0x0000040000047882 */ /* 0x000fe20000000000 */
[C---:B0-----:R-:W-:Y:S01]  /*0870*/  IMAD R3, R23.reuse, R8, R7 ;  /* 0x0000000817037224 */ /* 0x041fe200078e0207 */
[----:B------:R-:W-:Y:S01]  /*0880*/  UIADD3 UR6, UPT, UPT, UR4, 0x400, URZ ;  /* 0x0000040004067890 */ /* 0x000fe2000fffe0ff */
[----:B------:R-:W-:Y:S02]  /*0890*/  IADD3 R2, PT, PT, R12, R23, RZ ;  /* 0x000000170c027210 */ /* 0x000fe40007ffe0ff */
[----:B------:R-:W-:Y:S01]  /*08a0*/  IADD3 R23, PT, PT, R23, 0x2, RZ ;  /* 0x0000000217177810 */ /* 0x000fe20007ffe0ff */
[----:B-1----:R-:W-:Y:S02]  /*08b0*/  ULEA UR6, UR5, UR6, 0x18 ;  /* 0x0000000605067291 */ /* 0x002fe4000f8ec0ff */
[----:B------:R-:W-:-:S04]  /*08c0*/  ULEA UR4, UR5, UR4, 0x18 ;  /* 0x0000000405047291 */ /* 0x000fc8000f8ec0ff */
[----:B------:R-:W-:Y:S02]  /*08d0*/  LEA R3, R3, UR6, 0x2 ;  /* 0x0000000603037c11 */ /* 0x000fe4000f8e10ff */
[----:B------:R-:W-:-:S03]  /*08e0*/  LEA R2, R2, UR4, 0x2 ;  /* 0x0000000402027c11 */ /* 0x000fc6000f8e10ff */
[----:B------:R-:W-:Y:S02]  /*08f0*/  IMAD R20, R8, 0x4, R3 ;  /* 0x0000000408147824 */ /* 0x000fe400078e0203 */
[----:B------:R-:W-:Y:S04]  /*0900*/  LDS R4, [R2] ;  /* 0x0000000002047984 */ /* 0x000fe80000000800 */
[----:B------:R-:W0:Y:S04]  /*0910*/  LDS R3, [R3] ;  /* 0x0000000003037984 */ /* 0x000e280000000800 */
[----:B------:R-:W-:Y:S04]  /*0920*/  LDS R5, [R2+0x4] ;  /* 0x0000040002057984 */ /* 0x000fe80000000800 */
[----:B------:R-:W1:Y:S01]  /*0930*/  LDS R20, [R20] ;  /* 0x0000000014147984 */ /* 0x000e620000000800 */
[----:B0-----:R-:W-:-:S04]  /*0940*/  FFMA R4, R4, R3, R19 ;  /* 0x0000000304047223 */ /* 0x001fc80000000013 */
[----:B-1----:R-:W-:-:S07]  /*0950*/  FFMA R19, R5, R20, R4 ;  /* 0x0000001405137223 */ /* 0x002fce0000000004 */
.L_x_5:
[----:B------:R-:W-:Y:S05]  /*0960*/  @P2 BRA `(.L_x_3) ;  /* 0x0000000000302947 */ /* 0x000fea0003800000 */
[----:B------:R-:W1:Y:S01]  /*0970*/  S2UR UR5, SR_CgaCtaId ;  /* 0x00000000000579c3 */ /* 0x000e620000008800 */
[----:B------:R-:W-:Y:S01]  /*0980*/  UMOV UR4, 0x400 ;  /* 0x0000040000047882 */ /* 0x000fe20000000000 */
[-C--:B0-----:R-:W-:Y:S01]  /*0990*/  IMAD R3, R8, R23.reuse, R7 ;  /* 0x0000001708037224 */ /* 0x081fe200078e0207 */
[----:B------:R-:W-:Y:S01]  /*09a0*/  UIADD3 UR6, UPT, UPT, UR4, 0x400, URZ ;  /* 0x0000040004067890 */ /* 0x000fe2000fffe0ff */
[----:B------:R-:W-:Y:S01]  /*09b0*/  IADD3 R2, PT, PT, R12, R23, RZ ;  /* 0x000000170c027210 */ /* 0x000fe20007ffe0ff */
[----:B-1----:R-:W-:Y:S02]  /*09c0*/  ULEA UR4, UR5, UR4, 0x18 ;  /* 0x0000000405047291 */ /* 0x002fe4000f8ec0ff */
[----:B------:R-:W-:-:S04]  /*09d0*/  ULEA UR6, UR5, UR6, 0x18 ;  /* 0x0000000605067291 */ /* 0x000fc8000f8ec0ff */
[----:B------:R-:W-:Y:S02]  /*09e0*/  LEA R2, R2, UR4, 0x2 ;  /* 0x0000000402027c11 */ /* 0x000fe4000f8e10ff */
[----:B------:R-:W-:-:S04]  /*09f0*/  LEA R3, R3, UR6, 0x2 ;  /* 0x0000000603037c11 */ /* 0x000fc8000f8e10ff */
[----:B------:R-:W-:Y:S04]  /*0a00*/  LDS R2, [R2] ;  /* 0x0000000002027984 */ /* 0x000fe80000000800 */
[----:B------:R-:W0:Y:S02]  /*0a10*/  LDS R3, [R3] ;  /* 0x0000000003037984 */ /* 0x000e240000000800 */
[----:B0-----:R-:W-:-:S07]  /*0a20*/  FFMA R19, R2, R3, R19 ;  /* 0x0000000302137223 */ /* 0x001fce0000000013 */
.L_x_3:
[----:B------:R-:W-:Y:S06]  /*0a30*/  BAR.SYNC.DEFER_BLOCKING 0x0 ;  /* 0x0000000000007b1d */ /* 0x000fec0000010000 */
[----:B------:R-:W-:Y:S05]  /*0a40*/  @!P0 BRA `(.L_x_6) ;  /* 0xfffffff800008947 */ /* 0x000fea000383ffff */
.L_x_0:
[----:B0-----:R-:W0:Y:S01]  /*0a50*/  LDC.64 R2, c[0x0][0x3a0] ;  /* 0x0000e800ff027b82 */ /* 0x001e220000000a00 */
[----:B------:R-:W-:-:S04]  /*0a60*/  IMAD R9, R10, UR7, R9 ;  /* 0x000000070a097c24 */ /* 0x000fc8000f8e0209 */
[----:B0-----:R-:W-:-:S05]  /*0a70*/  IMAD.WIDE R2, R9, 0x4, R2 ;  /* 0x0000000409027825 */ /* 0x001fca00078e0202 */
[----:B------:R-:W2:Y:S02]  /*0a80*/  LDG.E R0, desc[UR8][R2.64] ;  /* 0x0000000802007981 */ /* 0x000ea4000c1e1900 */
[----:B--2---:R-:W-:-:S05]  /*0a90*/  FADD R19, R0, R19 ;  /* 0x0000001300137221 */ /* 0x004fca0000000000 */
[----:B------:R-:W-:Y:S01]  /*0aa0*/  STG.E desc[UR8][R2.64], R19 ;  /* 0x0000001302007986 */ /* 0x000fe2000c101908 */
[----:B------:R-:W-:Y:S05]  /*0ab0*/  EXIT ;  /* 0x000000000000794d */ /* 0x000fea0003800000 */
.L_x_7:
[----:B------:R-:W-:-:S00]  /*0ac0*/  BRA `(.L_x_7) ;  /* 0xfffffffc00fc7947 */ /* 0x000fc0000383ffff */
[----:B------:R-:W-:-:S00]  /*0ad0*/  NOP ;  /* 0x0000000000007918 */ /* 0x000fc00000000000 */
        /* <DEDUP_REMOVED lines=10> */
.L_x_13:


//--------------------- .text._Z14matrMultKerneliiiPfS_S_ --------------------------
	.section	.text._Z14matrMultKerneliiiPfS_S_,"ax",@progbits
	.align	128
        .global         _Z14matrMultKerneliiiPfS_S_
        .type           _Z14matrMultKerneliiiPfS_S_,@function
        .size           _Z14matrMultKerneliiiPfS_S_,(.L_x_14 - _Z14matrMultKerneliiiPfS_S_)
        .other          _Z14matrMultKerneliiiPfS_S_,@"STO_CUDA_ENTRY STV_DEFAULT"
_Z14matrMultKerneliiiPfS_S_:
.text._Z14matrMultKerneliiiPfS_S_:
[----:B------:R-:W-:Y:S01]  /*0000*/  LDC R1, c[0x0][0x37c] ;  /* 0x0000df00ff017b82 */ /* 0x000fe20000000800 */
[----:B------:R-:W0:Y:S07]  /*0010*/  S2R R5, SR_TID.Y ;  /* 0x0000000000057919 */ /* 0x000e2e0000002200 */
[----:B------:R-:W1:Y:S01]  /*0020*/  LDC R9, c[0x0][0x360] ;  /* 0x0000d800ff097b82 */ /* 0x000e620000000800 */
[----:B------:R-:W1:Y:S07]  /*0030*/  S2R R4, SR_TID.X ;  /* 0x0000000000047919 */ /* 0x000e6e0000002100 */
[----:B------:R-:W0:Y:S08]  /*0040*/  S2UR UR5, SR_CTAID.Y ;  /* 0x00000000000579c3 */ /* 0x000e300000002600 */
[----:B------:R-:W0:Y:S08]  /*0050*/  LDC R6, c[0x0][0x364] ;  /* 0x0000d900ff067b82 */ /* 0x000e300000000800 */
[----:B------:R-:W1:Y:S08]  /*0060*/  S2UR UR4, SR_CTAID.X ;  /* 0x00000000000479c3 */ /* 0x000e700000002500 */
[----:B------:R-:W2:Y:S08]  /*0070*/  LDC.64 R2, c[0x0][0x380] ;  /* 0x0000e000ff027b82 */ /* 0x000eb00000000a00 */
[----:B------:R-:W3:Y:S01]  /*0080*/  LDC R0, c[0x0][0x388] ;  /* 0x0000e200ff007b82 */ /* 0x000ee20000000800 */
[----:B0-----:R-:W-:-:S02]  /*0090*/  IMAD R6, R6, UR5, R5 ;  /* 0x0000000506067c24 */ /* 0x001fc4000f8e0205 */
[----:B-1----:R-:W-:-:S03]  /*00a0*/  IMAD R9, R9, UR4, R4 ;  /* 0x0000000409097c24 */ /* 0x002fc6000f8e0204 */
[----:B--2---:R-:W-:-:S04]  /*00b0*/  ISETP.GE.AND P0, PT, R6, R2, PT ;  /* 0x000000020600720c */ /* 0x004fc80003f06270 */
[----:B---3--:R-:W-:-:S04]  /*00c0*/  ISETP.GE.OR P0, PT, R9, R0, P0 ;  /* 0x000000000900720c */ /* 0x008fc80000706670 */
[----:B------:R-:W-:-:S13]  /*00d0*/  ISETP.LT.OR P0, PT, R3, 0x1, P0 ;  /* 0x000000010300780c */ /* 0x000fda0000701670 */
[----:B------:R-:W-:Y:S05]  /*00e0*/  @P0 EXIT ;  /* 0x000000000000094d */ /* 0x000fea0003800000 */
[----:B------:R-:W0:Y:S01]  /*00f0*/  LDC.64 R4, c[0x0][0x3a0] ;  /* 0x0000e800ff047b82 */ /* 0x000e220000000a00 */
[----:B------:R-:W1:Y:S01]  /*0100*/  LDCU.64 UR4, c[0x0][0x358] ;  /* 0x00006b00ff0477ac */ /* 0x000e620008000a00 */
[C---:B------:R-:W-:Y:S01]  /*0110*/  ISETP.GE.U32.AND P1, PT, R3.reuse, 0x8, PT ;  /* 0x000000080300780c */ /* 0x040fe20003f26070 */
[C---:B------:R-:W-:Y:S01]  /*0120*/  IMAD R7, R6.reuse, R0, R9 ;  /* 0x0000000006077224 */ /* 0x040fe200078e0209 */
[----:B------:R-:W-:Y:S01]  /*0130*/  LOP3.LUT R10, R3, 0x7, RZ, 0xc0, !PT ;  /* 0x00000007030a7812 */ /* 0x000fe200078ec0ff */
[----:B------:R-:W-:Y:S02]  /*0140*/  HFMA2 R11, -RZ, RZ, 0, 0 ;  /* 0x00000000ff0b7431 */ /* 0x000fe400000001ff */
[----:B------:R-:W-:Y:S01]  /*0150*/  IMAD R2, R6, R3, RZ ;  /* 0x0000000306027224 */ /* 0x000fe200078e02ff */
[----:B------:R-:W-:Y:S01]  /*0160*/  ISETP.NE.AND P0, PT, R10, RZ, PT ;  /* 0x000000ff0a00720c */ /* 0x000fe20003f05270 */
[----:B0-----:R-:W-:-:S05]  /*0170*/  IMAD.WIDE R4, R7, 0x4, R4 ;  /* 0x0000000407047825 */ /* 0x001fca00078e0204 */
[----:B-1----:R0:W5:Y:S01]  /*0180*/  LDG.E R15, desc[UR4][R4.64] ;  /* 0x00000004040f7981 */ /* 0x002162000c1e1900 */
[----:B------:R-:W-:Y:S06]  /*0190*/  @!P1 BRA `(.L_x_8) ;  /* 0x0000000000d89947 */ /* 0x000fec0003800000 */
[----:B------:R-:W1:Y:S01]  /*01a0*/  LDC.64 R6, c[0x0][0x390] ;  /* 0x0000e400ff067b82 */ /* 0x000e620000000a00 */
[----:B------:R-:W-:Y:S02]  /*01b0*/  LOP3.LUT R11, R3, 0x7ffffff8, RZ, 0xc0, !PT ;  /* 0x7ffffff8030b7812 */ /* 0x000fe400078ec0ff */
[----:B------:R-:W-:Y:S02]  /*01c0*/  MOV R13, R9 ;  /* 0x00000009000d7202 */ /* 0x000fe40000000f00 */
[----:B------:R-:W-:Y:S01]  /*01d0*/  IADD3 R8, PT, PT, -R11, RZ, RZ ;  /* 0x000000ff0b087210 */ /* 0x000fe20007ffe1ff */
[----:B-1----:R-:W-:-:S03]  /*01e0*/  IMAD.WIDE.U32 R6, R2, 0x4, R6 ;  /* 0x0000000402067825 */ /* 0x002fc600078e0006 */
[----:B------:R-:W-:-:S04]  /*01f0*/  IADD3 R6, P1, PT, R6, 0x10, RZ ;  /* 0x0000001006067810 */ /* 0x000fc80007f3e0ff */
[----:B------:R-:W-:-:S09]  /*0200*/  IADD3.X R7, PT, PT, RZ, R7, RZ, P1, !PT ;  /* 0x00000007ff077210 */ /* 0x000fd20000ffe4ff */
.L_x_9:
[----:B------:R-:W1:Y:S01]  /*0210*/  LDC.64 R16, c[0x0][0x398] ;  /* 0x0000e600ff107b82 */ /* 0x000e620000000a00 */
[----:B--2---:R-:W2:Y:S01]  /*0220*/  LDG.E R12, desc[UR4][R6.64+-0x10] ;  /* 0xfffff004060c7981 */ /* 0x004ea2000c1e1900 */
[----:B-1----:R-:W-:-:S05]  /*0230*/  IMAD.WIDE R16, R13, 0x4, R16 ;  /* 0x000000040d107825 */ /* 0x002fca00078e0210 */
[----:B------:R-:W2:Y:S02]  /*0240*/  LDG.E R14, desc[UR4][R16.64] ;  /* 0x00000004100e7981 */ /* 0x000ea4000c1e1900 */
[----:B--2--5:R-:W-:Y:S01]  /*0250*/  FFMA R21, R12, R14, R15 ;  /* 0x0000000e0c157223 */ /* 0x024fe2000000000f */
[----:B------:R-:W-:-:S04]  /*0260*/  IMAD.WIDE R14, R0, 0x4, R16 ;  /* 0x00000004000e7825 */ /* 0x000fc800078e0210 */
[----:B------:R1:W-:Y:S04]  /*0270*/  STG.E desc[UR4][R4.64], R21 ;  /* 0x0000001504007986 */ /* 0x0003e8000c101904 */
[----:B------:R-:W2:Y:S04]  /*0280*/  LDG.E R12, desc[UR4][R6.64+-0xc] ;  /* 0xfffff404060c7981 */ /* 0x000ea8000c1e1900 */
[----:B------:R-:W2:Y:S02]  /*0290*/  LDG.E R18, desc[UR4][R14.64] ;  /* 0x000000040e127981 */ /* 0x000ea4000c1e1900 */
[----:B--2---:R-:W-:Y:S01]  /*02a0*/  FFMA R23, R12, R18, R21 ;  /* 0x000000120c177223 */ /* 0x004fe20000000015 */
[----:B------:R-:W-:-:S04]  /*02b0*/  IMAD.WIDE R18, R0, 0x4, R14 ;  /* 0x0000000400127825 */ /* 0x000fc800078e020e */
[----:B------:R2:W-:Y:S04]  /*02c0*/  STG.E desc[UR4][R4.64], R23 ;  /* 0x0000001704007986 */ /* 0x0005e8000c101904 */
[----:B------:R-:W3:Y:S04]  /*02d0*/  LDG.E R12, desc[UR4][R6.64+-0x8] ;  /* 0xfffff804060c7981 */ /* 0x000ee8000c1e1900 */
[----:B------:R-:W3:Y:S01]  /*02e0*/  LDG.E R20, desc[UR4][R18.64] ;  /* 0x0000000412147981 */ /* 0x000ee2000c1e1900 */
[----:B------:R-:W-:-:S04]  /*02f0*/  IMAD.WIDE R16, R0, 0x4, R18 ;  /* 0x0000000400107825 */ /* 0x000fc800078e0212 */
[----:B---3--:R-:W-:-:S05]  /*0300*/  FFMA R25, R12, R20, R23 ;  /* 0x000000140c197223 */ /* 0x008fca0000000017 */
[----:B------:R3:W-:Y:S04]  /*0310*/  STG.E desc[UR4][R4.64], R25 ;  /* 0x0000001904007986 */ /* 0x0007e8000c101904 */
[----:B------:R-:W1:Y:S04]  /*0320*/  LDG.E R12, desc[UR4][R6.64+-0x4] ;  /* 0xfffffc04060c7981 */ /* 0x000e68000c1e1900 */
[----:B------:R-:W1:Y:S01]  /*0330*/  LDG.E R20, desc[UR4][R16.64] ;  /* 0x0000000410147981 */ /* 0x000e62000c1e1900 */
[----:B------:R-:W-:-:S04]  /*0340*/  IMAD.WIDE R14, R0, 0x4, R16 ;  /* 0x00000004000e7825 */ /* 0x000fc800078e0210 */
[----:B-1----:R-:W-:-:S05]  /*0350*/  FFMA R21, R12, R20, R25 ;  /* 0x000000140c157223 */ /* 0x002fca0000000019 */
[----:B------:R1:W-:Y:S04]  /*0360*/  STG.E desc[UR4][R4.64], R21 ;  /* 0x0000001504007986 */ /* 0x0003e8000c101904 */
[----:B------:R-:W2:Y:S04]  /*0370*/  LDG.E R12, desc[UR4][R6.64] ;  /* 0x00000004060c7981 */ /* 0x000ea8000c1e1900 */
[----:B------:R-:W2:Y:S01]  /*0380*/  LDG.E R20, desc[UR4][R14.64] ;  /* 0x000000040e147981 */ /* 0x000ea2000c1e1900 */
[----:B------:R-:W-:-:S04]  /*0390*/  IMAD.WIDE R18, R0, 0x4, R14 ;  /* 0x0000000400127825 */ /* 0x000fc800078e020e */
[----:B--2---:R-:W-:-:S05]  /*03a0*/  FFMA R23, R12, R20, R21 ;  /* 0x000000140c177223 */ /* 0x004fca0000000015 */
[----:B------:R2:W-:Y:S04]  /*03b0*/  STG.E desc[UR4][R4.64], R23 ;  /* 0x0000001704007986 */ /* 0x0005e8000c101904 */
[----:B------:R-:W3:Y:S04]  /*03c0*/  LDG.E R12, desc[UR4][R6.64+0x4] ;  /* 0x00000404060c7981 */ /* 0x000ee8000c1e1900 */
[----:B------:R-:W3:Y:S01]  /*03d0*/  LDG.E R20, desc[UR4][R18.64] ;  /* 0x0000000412147981 */ /* 0x000ee2000c1e1900 */
[----:B------:R-:W-:-:S04]  /*03e0*/  IMAD.WIDE R16, R0, 0x4, R18 ;  /* 0x0000000400107825 */ /* 0x000fc800078e0212 */
[----:B---3--:R-:W-:-:S05]  /*03f0*/  FFMA R25, R12, R20, R23 ;  /* 0x000000140c197223 */ /* 0x008fca0000000017 */
[----:B------:R2:W-:Y:S04]  /*0400*/  STG.E desc[UR4][R4.64], R25 ;  /* 0x0000001904007986 */ /* 0x0005e8000c101904 */
[----:B------:R-:W3:Y:S04]  /*0410*/  LDG.E R12, desc[UR4][R6.64+0x8] ;  /* 0x00000804060c7981 */ /* 0x000ee8000c1e1900 */
[----:B------:R-:W3:Y:S01]  /*0420*/  LDG.E R20, desc[UR4][R16.64] ;  /* 0x0000000410147981 */ /* 0x000ee2000c1e1900 */
[----:B------:R-:W-:Y:S01]  /*0430*/  IADD3 R8, PT, PT, R8, 0x8, RZ ;  /* 0x0000000808087810 */ /* 0x000fe20007ffe0ff */
[----:B---3--:R-:W-:Y:S01]  /*0440*/  FFMA R27, R12, R20, R25 ;  /* 0x000000140c1b7223 */ /* 0x008fe20000000019 */
[----:B-1----:R-:W-:-:S04]  /*0450*/  IMAD.WIDE R20, R0, 0x4, R16 ;  /* 0x0000000400147825 */ /* 0x002fc800078e0210 */
[----:B------:R2:W-:Y:S04]  /*0460*/  STG.E desc[UR4][R4.64], R27 ;  /* 0x0000001b04007986 */ /* 0x0005e8000c101904 */
[----:B------:R-:W3:Y:S04]  /*0470*/  LDG.E R20, desc[UR4][R20.64] ;  /* 0x0000000414147981 */ /* 0x000ee8000c1e1900 */
[----:B------:R1:W3:Y:S01]  /*0480*/  LDG.E R12, desc[UR4][R6.64+0xc] ;  /* 0x00000c04060c7981 */ /* 0x0002e2000c1e1900 */
[----:B------:R-:W-:Y:S02]  /*0490*/  ISETP.NE.AND P1, PT, R8, RZ, PT ;  /* 0x000000ff0800720c */ /* 0x000fe40003f25270 */
[----:B------:R-:W-:-:S02]  /*04a0*/  LEA R13, R0, R13, 0x3 ;  /* 0x0000000d000d7211 */ /* 0x000fc400078e18ff */
[----:B-1----:R-:W-:-:S04]  /*04b0*/  IADD3 R6, P2, PT, R6, 0x20, RZ ;  /* 0x0000002006067810 */ /* 0x002fc80007f5e0ff */
[----:B------:R-:W-:Y:S01]  /*04c0*/  IADD3.X R7, PT, PT, RZ, R7, RZ, P2, !PT ;  /* 0x00000007ff077210 */ /* 0x000fe200017fe4ff */
[----:B---3--:R-:W-:-:S05]  /*04d0*/  FFMA R15, R12, R20, R27 ;  /* 0x000000140c0f7223 */ /* 0x008fca000000001b */
[----:B------:R2:W-:Y:S01]  /*04e0*/  STG.E desc[UR4][R4.64], R15 ;  /* 0x0000000f04007986 */ /* 0x0005e2000c101904 */
[----:B------:R-:W-:Y:S05]  /*04f0*/  @P1 BRA `(.L_x_9) ;  /* 0xfffffffc00441947 */ /* 0x000fea000383ffff */
.L_x_8:
[----:B------:R-:W-:Y:S05]  /*0500*/  @!P0 EXIT ;  /* 0x000000000000894d */ /* 0x000fea0003800000 */
[----:B------:R-:W-:Y:S02]  /*0510*/  ISETP.GE.U32.AND P1, PT, R10, 0x4, PT ;  /* 0x000000040a00780c */ /* 0x000fe40003f26070 */
[----:B------:R-:W-:-:S04]  /*0520*/  LOP3.LUT R8, R3, 0x3, RZ, 0xc0, !PT ;  /* 0x0000000303087812 */ /* 0x000fc800078ec0ff */
[----:B------:R-:W-:-:S07]  /*0530*/  ISETP.NE.AND P0, PT, R8, RZ, PT ;  /* 0x000000ff0800720c */ /* 0x000fce0003f05270 */
[----:B------:R-:W-:Y:S06]  /*0540*/  @!P1 BRA `(.L_x_10) ;  /* 0x00000000007c9947 */ /* 0x000fec0003800000 */
[----:B------:R-:W1:Y:S01]  /*0550*/  LDC.64 R16, c[0x0][0x390] ;  /* 0x0000e400ff107b82 */ /* 0x000e620000000a00 */
[----:B------:R-:W-:Y:S01]  /*0560*/  IADD3 R7, PT, PT, R2, R11, RZ ;  /* 0x0000000b02077210 */ /* 0x000fe20007ffe0ff */
[----:B------:R-:W-:Y:S01]  /*0570*/  IMAD R19, R11, R0, R9 ;  /* 0x000000000b137224 */ /* 0x000fe200078e0209 */
[----:B------:R-:W3:Y:S05]  /*0580*/  LDCU.64 UR6, c[0x0][0x390] ;  /* 0x00007200ff0677ac */ /* 0x000eea0008000a00 */
[----:B------:R-:W4:Y:S01]  /*0590*/  LDC.64 R12, c[0x0][0x398] ;  /* 0x0000e600ff0c7b82 */ /* 0x000f220000000a00 */
[----:B-1----:R-:W-:-:S06]  /*05a0*/  IMAD.WIDE.U32 R16, R7, 0x4, R16 ;  /* 0x0000000407107825 */ /* 0x002fcc00078e0010 */
[----:B------:R-:W2:Y:S01]  /*05b0*/  LDG.E R16, desc[UR4][R16.64] ;  /* 0x0000000410107981 */ /* 0x000ea2000c1e1900 */
[----:B----4-:R-:W-:-:S05]  /*05c0*/  IMAD.WIDE R12, R19, 0x4, R12 ;  /* 0x00000004130c7825 */ /* 0x010fca00078e020c */
[----:B------:R-:W2:Y:S01]  /*05d0*/  LDG.E R10, desc[UR4][R12.64] ;  /* 0x000000040c0a7981 */ /* 0x000ea2000c1e1900 */
[----:B------:R-:W-:-:S04]  /*05e0*/  IADD3 R7, P1, PT, R2, R11, RZ ;  /* 0x0000000b02077210 */ /* 0x000fc80007f3e0ff */
[----:B------:R-:W-:Y:S02]  /*05f0*/  IADD3.X R14, PT, PT, RZ, RZ, RZ, P1, !PT ;  /* 0x000000ffff0e7210 */ /* 0x000fe40000ffe4ff */
[----:B---3--:R-:W-:-:S04]  /*0600*/  LEA R6, P1, R7, UR6, 0x2 ;  /* 0x0000000607067c11 */ /* 0x008fc8000f8210ff */
[----:B------:R-:W-:Y:S01]  /*0610*/  LEA.HI.X R7, R7, UR7, R14, 0x2, P1 ;  /* 0x0000000707077c11 */ /* 0x000fe200088f140e */
[----:B--2--5:R-:W-:Y:S01]  /*0620*/  FFMA R19, R16, R10, R15 ;  /* 0x0000000a10137223 */ /* 0x024fe2000000000f */
[----:B------:R-:W-:-:S04]  /*0630*/  IMAD.WIDE R14, R0, 0x4, R12 ;  /* 0x00000004000e7825 */ /* 0x000fc800078e020c */
[----:B------:R1:W-:Y:S04]  /*0640*/  STG.E desc[UR4][R4.64], R19 ;  /* 0x0000001304007986 */ /* 0x0003e8000c101904 */
[----:B------:R-:W2:Y:S04]  /*0650*/  LDG.E R18, desc[UR4][R14.64] ;  /* 0x000000040e127981 */ /* 0x000ea8000c1e1900 */
[----:B------:R-:W2:Y:S01]  /*0660*/  LDG.E R10, desc[UR4][R6.64+0x4] ;  /* 0x00000404060a7981 */ /* 0x000ea2000c1e1900 */
[----:B------:R-:W-:-:S04]  /*0670*/  IMAD.WIDE R12, R0, 0x4, R14 ;  /* 0x00000004000c7825 */ /* 0x000fc800078e020e */
[----:B--2---:R-:W-:-:S05]  /*0680*/  FFMA R21, R10, R18, R19 ;  /* 0x000000120a157223 */ /* 0x004fca0000000013 */
[----:B------:R1:W-:Y:S04]  /*0690*/  STG.E desc[UR4][R4.64], R21 ;  /* 0x0000001504007986 */ /* 0x0003e8000c101904 */
[----:B------:R-:W2:Y:S04]  /*06a0*/  LDG.E R10, desc[UR4][R6.64+0x8] ;  /* 0x00000804060a7981 */ /* 0x000ea8000c1e1900 */
[----:B------:R-:W2:Y:S02]  /*06b0*/  LDG.E R16, desc[UR4][R12.64] ;  /* 0x000000040c107981 */ /* 0x000ea4000c1e1900 */
[----:B--2---:R-:W-:Y:S01]  /*06c0*/  FFMA R23, R10, R16, R21 ;  /* 0x000000100a177223 */ /* 0x004fe20000000015 */
[----:B------:R-:W-:-:S04]  /*06d0*/  IMAD.WIDE R16, R0, 0x4, R12 ;  /* 0x0000000400107825 */ /* 0x000fc800078e020c */
[----:B------:R1:W-:Y:S04]  /*06e0*/  STG.E desc[UR4][R4.64], R23 ;  /* 0x0000001704007986 */ /* 0x0003e8000c101904 */
[----:B------:R-:W2:Y:S04]  /*06f0*/  LDG.E R10, desc[UR4][R6.64+0xc] ;  /* 0x00000c04060a7981 */ /* 0x000ea8000c1e1900 */
[----:B------:R-:W2:Y:S01]  /*0700*/  LDG.E R16, desc[UR4][R16.64] ;  /* 0x0000000410107981 */ /* 0x000ea2000c1e1900 */
[----:B------:R-:W-:Y:S01]  /*0710*/  IADD3 R11, PT, PT, R11, 0x4, RZ ;  /* 0x000000040b0b7810 */ /* 0x000fe20007ffe0ff */
[----:B--2---:R-:W-:-:S05]  /*0720*/  FFMA R15, R10, R16, R23 ;  /* 0x000000100a0f7223 */ /* 0x004fca0000000017 */
[----:B------:R1:W-:Y:S02]  /*0730*/  STG.E desc[UR4][R4.64], R15 ;  /* 0x0000000f04007986 */ /* 0x0003e4000c101904 */
.L_x_10:
[----:B------:R-:W-:Y:S05]  /*0740*/  @!P0 EXIT ;  /* 0x000000000000894d */ /* 0x000fea0003800000 */
[----:B------:R-:W-:Y:S02]  /*0750*/  ISETP.NE.AND P1, PT, R8, 0x1, PT ;  /* 0x000000010800780c */ /* 0x000fe40003f25270 */
[----:B------:R-:W-:-:S04]  /*0760*/  LOP3.LUT R3, R3, 0x1, RZ, 0xc0, !PT ;  /* 0x0000000103037812 */ /* 0x000fc800078ec0ff */
[----:B------:R-:W-:-:S07]  /*0770*/  ISETP.NE.U32.AND P0, PT, R3, 0x1, PT ;  /* 0x000000010300780c */ /* 0x000fce0003f05070 */
[----:B------:R-:W-:Y:S06]  /*0780*/  @!P1 BRA `(.L_x_11) ;  /* 0x0000000000549947 */ /* 0x000fec0003800000 */
[----:B------:R-:W3:Y:S01]  /*0790*/  LDC.64 R6, c[0x0][0x390] ;  /* 0x0000e400ff067b82 */ /* 0x000ee20000000a00 */
[----:B------:R-:W-:Y:S01]  /*07a0*/  IADD3 R13, PT, PT, R2, R11, RZ ;  /* 0x0000000b020d7210 */ /* 0x000fe20007ffe0ff */
[----:B------:R-:W-:Y:S01]  /*07b0*/  IMAD R3, R11, R0, R9 ;  /* 0x000000000b037224 */ /* 0x000fe200078e0209 */
[----:B------:R-:W4:Y:S05]  /*07c0*/  LDCU.64 UR6, c[0x0][0x390] ;  /* 0x00007200ff0677ac */ /* 0x000f2a0008000a00 */
[----:B------:R-:W0:Y:S01]  /*07d0*/  LDC.64 R16, c[0x0][0x398] ;  /* 0x0000e600ff107b82 */ /* 0x000e220000000a00 */
[----:B---3--:R-:W-:-:S06]  /*07e0*/  IMAD.WIDE.U32 R12, R13, 0x4, R6 ;  /* 0x000000040d0c7825 */ /* 0x008fcc00078e0006 */
[----:B------:R-:W3:Y:S01]  /*07f0*/  LDG.E R12, desc[UR4][R12.64] ;  /* 0x000000040c0c7981 */ /* 0x000ee2000c1e1900 */
[----:B0-----:R-:W-:-:S05]  /*0800*/  IMAD.WIDE R16, R3, 0x4, R16 ;  /* 0x0000000403107825 */ /* 0x001fca00078e0210 */
[----:B------:R-:W3:Y:S01]  /*0810*/  LDG.E R3, desc[UR4][R16.64] ;  /* 0x0000000410037981 */ /* 0x000ee2000c1e1900 */
[----:B------:R-:W-:-:S04]  /*0820*/  IADD3 R7, P1, PT, R2, R11, RZ ;  /* 0x0000000b02077210 */ /* 0x000fc80007f3e0ff */
[----:B------:R-:W-:Y:S02]  /*0830*/  IADD3.X R8, PT, PT, RZ, RZ, RZ, P1, !PT ;  /* 0x000000ffff087210 */ /* 0x000fe40000ffe4ff */
[----:B----4-:R-:W-:Y:S01]  /*0840*/  LEA R6, P1, R7, UR6, 0x2 ;  /* 0x0000000607067c11 */ /* 0x010fe2000f8210ff */
[----:B-1----:R-:W-:-:S03]  /*0850*/  IMAD.WIDE R18, R0, 0x4, R16 ;  /* 0x0000000400127825 */ /* 0x002fc600078e0210 */
[----:B------:R-:W-:Y:S01]  /*0860*/  LEA.HI.X R7, R7, UR7, R8, 0x2, P1 ;  /* 0x0000000707077c11 */ /* 0x000fe200088f1408 */
[----:B---3-5:R-:W-:-:S05]  /*0870*/  FFMA R3, R12, R3, R15 ;  /* 0x000000030c037223 */ /* 0x028fca000000000f */
[----:B------:R3:W-:Y:S04]  /*0880*/  STG.E desc[UR4][R4.64], R3 ;  /* 0x0000000304007986 */ /* 0x0007e8000c101904 */
[----:B------:R-:W2:Y:S04]  /*0890*/  LDG.E R18, desc[UR4][R18.64] ;  /* 0x0000000412127981 */ /* 0x000ea8000c1e1900 */
[----:B------:R-:W2:Y:S01]  /*08a0*/  LDG.E R6, desc[UR4][R6.64+0x4] ;  /* 0x0000040406067981 */ /* 0x000ea2000c1e1900 */
[----:B------:R-:W-:Y:S01]  /*08b0*/  IADD3 R11, PT, PT, R11, 0x2, RZ ;  /* 0x000000020b0b7810 */ /* 0x000fe20007ffe0ff */
[----:B--2---:R-:W-:-:S05]  /*08c0*/  FFMA R15, R6, R18, R3 ;  /* 0x00000012060f7223 */ /* 0x004fca0000000003 */
[----:B------:R3:W-:Y:S02]  /*08d0*/  STG.E desc[UR4][R4.64], R15 ;  /* 0x0000000f04007986 */ /* 0x0007e4000c101904 */
.L_x_11:
[----:B------:R-:W-:Y:S05]  /*08e0*/  @P0 EXIT ;  /* 0x000000000000094d */ /* 0x000fea0003800000 */
[----:B------:R-:W4:Y:S01]  /*08f0*/  LDC.64 R6, c[0x0][0x390] ;  /* 0x0000e400ff067b82 */ /* 0x000f220000000a00 */
[----:B---3--:R-:W-:Y:S01]  /*0900*/  IADD3 R3, PT, PT, R2, R11, RZ ;  /* 0x0000000b02037210 */ /* 0x008fe20007ffe0ff */
[----:B------:R-:W-:-:S06]  /*0910*/  IMAD R9, R11, R0, R9 ;  /* 0x000000000b097224 */ /* 0x000fcc00078e0209 */
[----:B------:R-:W3:Y:S01]  /*0920*/  LDC.64 R12, c[0x0][0x398] ;  /* 0x0000e600ff0c7b82 */ /* 0x000ee20000000a00 */
[----:B----4-:R-:W-:-:S06]  /*0930*/  IMAD.WIDE.U32 R2, R3, 0x4, R6 ;  /* 0x0000000403027825 */ /* 0x010fcc00078e0006 */
[----:B------:R-:W1:Y:S01]  /*0940*/  LDG.E R2, desc[UR4][R2.64] ;  /* 0x0000000402027981 */ /* 0x000e62000c1e1900 */
[----:B---3--:R-:W-:-:S06]  /*0950*/  IMAD.WIDE R6, R9, 0x4, R12 ;  /* 0x0000000409067825 */ /* 0x008fcc00078e020c */
[----:B------:R-:W1:Y:S02]  /*0960*/  LDG.E R6, desc[UR4][R6.64] ;  /* 0x0000000406067981 */ /* 0x000e64000c1e1900 */
[----:B-12--5:R-:W-:-:S05]  /*0970*/  FFMA R15, R2, R6, R15 ;  /* 0x00000006020f7223 */ /* 0x026fca000000000f */
[----:B------:R-:W-:Y:S01]  /*0980*/  STG.E desc[UR4][R4.64], R15 ;  /* 0x0000000f04007986 */ /* 0x000fe2000c101904 */
[----:B------:R-:W-:Y:S05]  /*0990*/  EXIT ;  /* 0x000000000000794d */ /* 0x000fea0003800000 */
.L_x_12:
        /* <DEDUP_REMOVED lines=14> */
.L_x_14:


//--------------------- .nv.shared._Z19blockMatrMultKerneliiiPfS_S_ --------------------------
	.section	.nv.shared._Z19blockMatrMultKerneliiiPfS_S_,"aw",@nobits
	.sectionflags	@""
	.align	4
.nv.shared._Z19blockMatrMultKerneliiiPfS_S_:
	.zero		3072


//--------------------- .nv.shared.reserved.0     --------------------------
	.section	.nv.shared.reserved.0,"aw",@nobits
	.weak		__nv_reservedSMEM_offset_0_alias
	.size		__nv_reservedSMEM_offset_0_alias, 0, 64
	.other		__nv_reservedSMEM_offset_0_alias,@"STO_CUDA_RESERVED_SHARED STV_DEFAULT"
__nv_reservedSMEM_offset_0_alias:
	.zero		0
	.zero		64


//--------------------- .nv.constant0._Z19blockMatrMultKerneliiiPfS_S_ --------------------------
	.section	.nv.constant0._Z19blockMatrMultKerneliiiPfS_S_,"a",@progbits
	.sectionflags	@""
	.align	4
.nv.constant0._Z19blockMatrMultKerneliiiPfS_S_:
	.zero		936


//--------------------- .nv.constant0._Z14matrMultKerneliiiPfS_S_ --------------------------
	.section	.nv.constant0._Z14matrMultKerneliiiPfS_S_,"a",@progbits
	.sectionflags	@""
	.align	4
.nv.constant0._Z14matrMultKerneliiiPfS_S_:
	.zero		936


//--------------------- SYMBOLS --------------------------

	.type		.nv.reservedSmem.offset0,@object
	.size		.nv.reservedSmem.offset0,0x4
	.type		.nv.reservedSmem.cap,@object
	.size		.nv.reservedSmem.cap,0x4
